//
// Generated by NVIDIA NVVM Compiler
//
// Compiler Build ID: CL-36424714
// Cuda compilation tools, release 13.0, V13.0.88
// Based on NVVM 20.0.0
//

.version 9.0
.target sm_100
.address_size 64

	// .globl	_Z9GPUResamp9InputData
.func  (.param .align 16 .b8 func_retval0[16]) __internal_trig_reduction_slowpathd
(
	.param .b64 __internal_trig_reduction_slowpathd_param_0
)
;
.const .align 8 .b8 ind[48];
.const .align 4 .b8 ini[32];
.global .align 8 .b8 __cudart_i2opi_d[144] = {8, 93, 141, 31, 177, 95, 251, 107, 234, 146, 82, 138, 247, 57, 7, 61, 123, 241, 229, 235, 199, 186, 39, 117, 45, 234, 95, 158, 102, 63, 70, 79, 183, 9, 203, 39, 207, 126, 54, 109, 31, 109, 10, 90, 139, 17, 47, 239, 15, 152, 5, 222, 255, 151, 248, 31, 59, 40, 249, 189, 139, 95, 132, 156, 244, 57, 83, 131, 57, 214, 145, 57, 65, 126, 95, 180, 38, 112, 156, 233, 132, 68, 187, 46, 245, 53, 130, 232, 62, 167, 41, 177, 28, 235, 29, 254, 28, 146, 209, 9, 234, 46, 73, 6, 224, 210, 77, 66, 58, 110, 36, 183, 97, 197, 187, 222, 171, 99, 81, 254, 65, 144, 67, 60, 153, 149, 98, 219, 192, 221, 52, 245, 209, 87, 39, 252, 41, 21, 68, 78, 110, 131, 249, 162};
.global .align 16 .b8 __cudart_sin_cos_coeffs[128] = {70, 210, 176, 44, 241, 229, 90, 190, 146, 227, 172, 105, 227, 29, 199, 62, 161, 98, 219, 25, 160, 1, 42, 191, 24, 8, 17, 17, 17, 17, 129, 63, 84, 85, 85, 85, 85, 85, 197, 191, 0, 0, 0, 0, 0, 0, 0, 0, 0, 0, 0, 0, 0, 0, 0, 0, 100, 129, 253, 32, 131, 255, 168, 189, 40, 133, 239, 193, 167, 238, 33, 62, 217, 230, 6, 142, 79, 126, 146, 190, 233, 188, 221, 25, 160, 1, 250, 62, 71, 93, 193, 22, 108, 193, 86, 191, 81, 85, 85, 85, 85, 85, 165, 63, 0, 0, 0, 0, 0, 0, 224, 191, 0, 0, 0, 0, 0, 0, 240, 63};

.visible .entry _Z9GPUResamp9InputData(
	.param .align 8 .b8 _Z9GPUResamp9InputData_param_0[80]
)
{
	.reg .pred 	%p<86>;
	.reg .b32 	%r<259>;
	.reg .b32 	%f<144>;
	.reg .b64 	%rd<175>;
	.reg .b64 	%fd<381>;

	ld.param.u64 	%rd54, [_Z9GPUResamp9InputData_param_0+72];
	ld.param.u64 	%rd46, [_Z9GPUResamp9InputData_param_0+8];
	ld.param.u64 	%rd45, [_Z9GPUResamp9InputData_param_0];
	ld.param.u64 	%rd53, [_Z9GPUResamp9InputData_param_0+64];
	ld.param.u64 	%rd52, [_Z9GPUResamp9InputData_param_0+56];
	ld.param.u64 	%rd51, [_Z9GPUResamp9InputData_param_0+48];
	ld.param.u64 	%rd50, [_Z9GPUResamp9InputData_param_0+40];
	ld.param.u64 	%rd49, [_Z9GPUResamp9InputData_param_0+32];
	cvta.to.global.u64 	%rd2, %rd49;
	cvta.to.global.u64 	%rd3, %rd50;
	cvta.to.global.u64 	%rd4, %rd51;
	cvta.to.global.u64 	%rd5, %rd52;
	cvta.to.global.u64 	%rd6, %rd53;
	mov.u32 	%r99, %ntid.x;
	mov.u32 	%r100, %ctaid.x;
	mov.u32 	%r101, %tid.x;
	mad.lo.s32 	%r1, %r99, %r100, %r101;
	ld.const.u32 	%r2, [ini+8];
	ld.const.u32 	%r102, [ini+24];
	mul.lo.s32 	%r103, %r102, %r2;
	setp.ge.s32 	%p1, %r1, %r103;
	mov.f64 	%fd346, 0d0000000000000000;
	@%p1 bra 	$L__BB0_96;
	div.s32 	%r104, %r1, %r2;
	ld.const.u32 	%r105, [ini+16];
	add.s32 	%r3, %r105, %r104;
	mul.lo.s32 	%r106, %r104, %r2;
	sub.s32 	%r4, %r1, %r106;
	add.s32 	%r107, %r3, 1;
	cvt.rn.f64.s32 	%fd1, %r107;
	add.s32 	%r108, %r4, 1;
	cvt.rn.f64.s32 	%fd2, %r108;
	ld.global.f64 	%fd3, [%rd2];
	setp.ltu.f64 	%p2, %fd3, 0d0000000000000000;
	@%p2 bra 	$L__BB0_7;
	ld.global.f64 	%fd4, [%rd2+8];
	setp.ltu.f64 	%p3, %fd4, 0d0000000000000000;
	@%p3 bra 	$L__BB0_7;
	ld.global.f64 	%fd120, [%rd2+24];
	ld.global.f64 	%fd121, [%rd2+40];
	ld.global.f64 	%fd122, [%rd2+16];
	ld.global.f64 	%fd123, [%rd2+32];
	cvt.rzi.s32.f64 	%r110, %fd4;
	add.s32 	%r5, %r110, 1;
	sub.f64 	%fd124, %fd1, %fd122;
	div.rn.f64 	%fd5, %fd124, %fd123;
	sub.f64 	%fd125, %fd2, %fd120;
	div.rn.f64 	%fd6, %fd125, %fd121;
	mov.f64 	%fd346, 0d0000000000000000;
	mov.f64 	%fd343, 0d3FF0000000000000;
	mov.b32 	%r229, 0;
$L__BB0_4:
	mad.lo.s32 	%r7, %r5, %r229, 6;
	mov.f64 	%fd345, 0d3FF0000000000000;
	mov.b32 	%r230, 0;
$L__BB0_5:
	mul.f64 	%fd127, %fd343, %fd345;
	add.s32 	%r112, %r230, %r7;
	mul.wide.s32 	%rd55, %r112, 8;
	add.s64 	%rd56, %rd2, %rd55;
	ld.global.f64 	%fd128, [%rd56];
	fma.rn.f64 	%fd346, %fd127, %fd128, %fd346;
	add.s32 	%r230, %r230, 1;
	mul.f64 	%fd345, %fd6, %fd345;
	cvt.rn.f64.u32 	%fd129, %r230;
	setp.ge.f64 	%p4, %fd4, %fd129;
	@%p4 bra 	$L__BB0_5;
	add.s32 	%r229, %r229, 1;
	mul.f64 	%fd343, %fd5, %fd343;
	cvt.rn.f64.u32 	%fd130, %r229;
	setp.ge.f64 	%p5, %fd3, %fd130;
	@%p5 bra 	$L__BB0_4;
$L__BB0_7:
	ld.global.f64 	%fd15, [%rd3];
	setp.ltu.f64 	%p6, %fd15, 0d0000000000000000;
	mov.f64 	%fd351, 0d0000000000000000;
	@%p6 bra 	$L__BB0_13;
	ld.global.f64 	%fd16, [%rd3+8];
	setp.ltu.f64 	%p7, %fd16, 0d0000000000000000;
	@%p7 bra 	$L__BB0_13;
	ld.global.f64 	%fd135, [%rd3+24];
	ld.global.f64 	%fd136, [%rd3+40];
	ld.global.f64 	%fd137, [%rd3+16];
	ld.global.f64 	%fd138, [%rd3+32];
	cvt.rzi.s32.f64 	%r114, %fd16;
	add.s32 	%r11, %r114, 1;
	sub.f64 	%fd139, %fd1, %fd137;
	div.rn.f64 	%fd17, %fd139, %fd138;
	sub.f64 	%fd140, %fd2, %fd135;
	div.rn.f64 	%fd18, %fd140, %fd136;
	mov.f64 	%fd351, 0d0000000000000000;
	mov.f64 	%fd348, 0d3FF0000000000000;
	mov.b32 	%r231, 0;
$L__BB0_10:
	mad.lo.s32 	%r13, %r11, %r231, 6;
	mov.f64 	%fd350, 0d3FF0000000000000;
	mov.b32 	%r232, 0;
$L__BB0_11:
	mul.f64 	%fd142, %fd348, %fd350;
	add.s32 	%r116, %r232, %r13;
	mul.wide.s32 	%rd57, %r116, 8;
	add.s64 	%rd58, %rd3, %rd57;
	ld.global.f64 	%fd143, [%rd58];
	fma.rn.f64 	%fd351, %fd142, %fd143, %fd351;
	add.s32 	%r232, %r232, 1;
	mul.f64 	%fd350, %fd18, %fd350;
	cvt.rn.f64.u32 	%fd144, %r232;
	setp.ge.f64 	%p8, %fd16, %fd144;
	@%p8 bra 	$L__BB0_11;
	add.s32 	%r231, %r231, 1;
	mul.f64 	%fd348, %fd17, %fd348;
	cvt.rn.f64.u32 	%fd145, %r231;
	setp.ge.f64 	%p9, %fd15, %fd145;
	@%p9 bra 	$L__BB0_10;
$L__BB0_13:
	cvt.rn.f64.s32 	%fd146, %r3;
	add.f64 	%fd27, %fd346, %fd146;
	cvt.rzi.s32.f64 	%r117, %fd27;
	cvt.rn.f64.s32 	%fd147, %r117;
	sub.f64 	%fd28, %fd27, %fd147;
	setp.lt.s32 	%p10, %r117, 4;
	ld.const.u32 	%r118, [ini];
	add.s32 	%r120, %r118, -4;
	setp.ge.s32 	%p11, %r117, %r120;
	or.pred  	%p12, %p10, %p11;
	@%p12 bra 	$L__BB0_96;
	cvt.rn.f64.s32 	%fd29, %r4;
	add.f64 	%fd30, %fd351, %fd29;
	cvt.rzi.s32.f64 	%r121, %fd30;
	setp.lt.s32 	%p13, %r121, 4;
	ld.const.u32 	%r122, [ini+4];
	add.s32 	%r123, %r122, -4;
	setp.ge.s32 	%p14, %r121, %r123;
	or.pred  	%p15, %p13, %p14;
	mov.f64 	%fd356, 0d0000000000000000;
	@%p15 bra 	$L__BB0_96;
	ld.global.f64 	%fd149, [%rd4+24];
	sub.f64 	%fd31, %fd2, %fd149;
	ld.global.f64 	%fd150, [%rd4+16];
	sub.f64 	%fd32, %fd1, %fd150;
	ld.global.f64 	%fd33, [%rd4];
	setp.ltu.f64 	%p16, %fd33, 0d0000000000000000;
	@%p16 bra 	$L__BB0_21;
	ld.global.f64 	%fd34, [%rd4+8];
	setp.ltu.f64 	%p17, %fd34, 0d0000000000000000;
	@%p17 bra 	$L__BB0_21;
	ld.global.f64 	%fd154, [%rd4+40];
	ld.global.f64 	%fd155, [%rd4+32];
	cvt.rzi.s32.f64 	%r125, %fd34;
	add.s32 	%r20, %r125, 1;
	div.rn.f64 	%fd35, %fd32, %fd155;
	div.rn.f64 	%fd36, %fd31, %fd154;
	mov.f64 	%fd356, 0d0000000000000000;
	mov.f64 	%fd353, 0d3FF0000000000000;
	mov.b32 	%r233, 0;
$L__BB0_18:
	mad.lo.s32 	%r22, %r20, %r233, 6;
	mov.f64 	%fd355, 0d3FF0000000000000;
	mov.b32 	%r234, 0;
$L__BB0_19:
	mul.f64 	%fd157, %fd353, %fd355;
	add.s32 	%r127, %r234, %r22;
	mul.wide.s32 	%rd59, %r127, 8;
	add.s64 	%rd60, %rd4, %rd59;
	ld.global.f64 	%fd158, [%rd60];
	fma.rn.f64 	%fd356, %fd157, %fd158, %fd356;
	add.s32 	%r234, %r234, 1;
	mul.f64 	%fd355, %fd36, %fd355;
	cvt.rn.f64.u32 	%fd159, %r234;
	setp.ge.f64 	%p18, %fd34, %fd159;
	@%p18 bra 	$L__BB0_19;
	add.s32 	%r233, %r233, 1;
	mul.f64 	%fd353, %fd35, %fd353;
	cvt.rn.f64.u32 	%fd160, %r233;
	setp.ge.f64 	%p19, %fd33, %fd160;
	@%p19 bra 	$L__BB0_18;
$L__BB0_21:
	ld.global.f64 	%fd45, [%rd6];
	setp.ltu.f64 	%p20, %fd45, 0d0000000000000000;
	mov.f64 	%fd361, 0d0000000000000000;
	@%p20 bra 	$L__BB0_27;
	ld.global.f64 	%fd46, [%rd6+8];
	setp.ltu.f64 	%p21, %fd46, 0d0000000000000000;
	@%p21 bra 	$L__BB0_27;
	ld.global.f64 	%fd165, [%rd6+24];
	ld.global.f64 	%fd166, [%rd6+40];
	ld.global.f64 	%fd167, [%rd6+16];
	ld.global.f64 	%fd168, [%rd6+32];
	cvt.rzi.s32.f64 	%r129, %fd46;
	add.s32 	%r26, %r129, 1;
	sub.f64 	%fd169, %fd27, %fd167;
	div.rn.f64 	%fd47, %fd169, %fd168;
	sub.f64 	%fd170, %fd30, %fd165;
	div.rn.f64 	%fd48, %fd170, %fd166;
	mov.f64 	%fd361, 0d0000000000000000;
	mov.f64 	%fd358, 0d3FF0000000000000;
	mov.b32 	%r235, 0;
$L__BB0_24:
	mad.lo.s32 	%r28, %r26, %r235, 6;
	mov.f64 	%fd360, 0d3FF0000000000000;
	mov.b32 	%r236, 0;
$L__BB0_25:
	mul.f64 	%fd172, %fd358, %fd360;
	add.s32 	%r131, %r236, %r28;
	mul.wide.s32 	%rd61, %r131, 8;
	add.s64 	%rd62, %rd6, %rd61;
	ld.global.f64 	%fd173, [%rd62];
	fma.rn.f64 	%fd361, %fd172, %fd173, %fd361;
	add.s32 	%r236, %r236, 1;
	mul.f64 	%fd360, %fd48, %fd360;
	cvt.rn.f64.u32 	%fd174, %r236;
	setp.ge.f64 	%p22, %fd46, %fd174;
	@%p22 bra 	$L__BB0_25;
	add.s32 	%r235, %r235, 1;
	mul.f64 	%fd358, %fd47, %fd358;
	cvt.rn.f64.u32 	%fd175, %r235;
	setp.ge.f64 	%p23, %fd45, %fd175;
	@%p23 bra 	$L__BB0_24;
$L__BB0_27:
	fma.rn.f64 	%fd57, %fd28, %fd356, %fd361;
	ld.global.f64 	%fd177, [%rd5+24];
	sub.f64 	%fd58, %fd30, %fd177;
	ld.global.f64 	%fd178, [%rd5+16];
	sub.f64 	%fd59, %fd27, %fd178;
	ld.global.f64 	%fd60, [%rd5];
	setp.ltu.f64 	%p24, %fd60, 0d0000000000000000;
	mov.f64 	%fd366, 0d0000000000000000;
	@%p24 bra 	$L__BB0_33;
	ld.global.f64 	%fd61, [%rd5+8];
	setp.ltu.f64 	%p25, %fd61, 0d0000000000000000;
	@%p25 bra 	$L__BB0_33;
	ld.global.f64 	%fd182, [%rd5+40];
	ld.global.f64 	%fd183, [%rd5+32];
	cvt.rzi.s32.f64 	%r133, %fd61;
	add.s32 	%r32, %r133, 1;
	div.rn.f64 	%fd62, %fd59, %fd183;
	div.rn.f64 	%fd63, %fd58, %fd182;
	mov.f64 	%fd366, 0d0000000000000000;
	mov.f64 	%fd363, 0d3FF0000000000000;
	mov.b32 	%r237, 0;
$L__BB0_30:
	mad.lo.s32 	%r34, %r32, %r237, 6;
	mov.f64 	%fd365, 0d3FF0000000000000;
	mov.b32 	%r238, 0;
$L__BB0_31:
	mul.f64 	%fd185, %fd363, %fd365;
	add.s32 	%r135, %r238, %r34;
	mul.wide.s32 	%rd63, %r135, 8;
	add.s64 	%rd64, %rd5, %rd63;
	ld.global.f64 	%fd186, [%rd64];
	fma.rn.f64 	%fd366, %fd185, %fd186, %fd366;
	add.s32 	%r238, %r238, 1;
	mul.f64 	%fd365, %fd63, %fd365;
	cvt.rn.f64.u32 	%fd187, %r238;
	setp.ge.f64 	%p26, %fd61, %fd187;
	@%p26 bra 	$L__BB0_31;
	add.s32 	%r237, %r237, 1;
	mul.f64 	%fd363, %fd62, %fd363;
	cvt.rn.f64.u32 	%fd188, %r237;
	setp.ge.f64 	%p27, %fd60, %fd188;
	@%p27 bra 	$L__BB0_30;
$L__BB0_33:
	add.f64 	%fd74, %fd57, %fd366;
	ld.const.u32 	%r136, [ini+28];
	setp.ne.s32 	%p28, %r136, 1;
	@%p28 bra 	$L__BB0_35;
	ld.const.f64 	%fd189, [ind];
	mov.f64 	%fd190, 0d400921FB54442D18;
	div.rn.f64 	%fd191, %fd190, %fd189;
	mul.f64 	%fd192, %fd191, 0d4010000000000000;
	ld.const.f64 	%fd193, [ind+16];
	ld.const.f64 	%fd194, [ind+24];
	sub.f64 	%fd195, %fd193, %fd194;
	ld.const.f64 	%fd196, [ind+32];
	ld.const.f64 	%fd197, [ind+40];
	sub.f64 	%fd198, %fd196, %fd197;
	fma.rn.f64 	%fd199, %fd198, %fd29, %fd195;
	fma.rn.f64 	%fd200, %fd351, %fd196, %fd199;
	fma.rn.f64 	%fd201, %fd192, %fd200, %fd74;
	fma.rn.f64 	%fd202, %fd197, %fd29, %fd194;
	mul.f64 	%fd203, %fd202, 0d402921FB54442D18;
	ld.const.f64 	%fd204, [ind+8];
	rcp.rn.f64 	%fd205, %fd204;
	rcp.rn.f64 	%fd206, %fd189;
	sub.f64 	%fd207, %fd205, %fd206;
	fma.rn.f64 	%fd74, %fd203, %fd207, %fd201;
$L__BB0_35:
	{
	.reg .b32 %temp; 
	mov.b64 	{%temp, %r137}, %fd74;
	}
	and.b32  	%r138, %r137, 2147483647;
	{
	.reg .b32 %temp; 
	mov.b64 	{%r139, %temp}, %fd74;
	}
	mov.f64 	%fd208, 0d401921FB54442D18;
	{
	.reg .b32 %temp; 
	mov.b64 	{%temp, %r140}, %fd208;
	}
	and.b32  	%r38, %r140, 2147483647;
	{
	.reg .b32 %temp; 
	mov.b64 	{%r142, %temp}, %fd208;
	}
	mov.b64 	%fd369, {%r139, %r138};
	mov.b64 	%fd373, {%r142, %r38};
	max.u32 	%r143, %r138, %r38;
	setp.lt.u32 	%p29, %r143, 2146435072;
	@%p29 bra 	$L__BB0_39;
	setp.num.f64 	%p45, %fd369, %fd369;
	setp.num.f64 	%p46, %fd373, %fd373;
	and.pred  	%p47, %p45, %p46;
	@%p47 bra 	$L__BB0_38;
	mov.f64 	%fd218, 0d401921FB54442D18;
	add.rn.f64 	%fd371, %fd74, %fd218;
	bra.uni 	$L__BB0_55;
$L__BB0_38:
	setp.eq.f64 	%p48, %fd369, 0d7FF0000000000000;
	selp.f64 	%fd371, 0dFFF8000000000000, %fd74, %p48;
	bra.uni 	$L__BB0_55;
$L__BB0_39:
	setp.eq.f64 	%p30, %fd373, 0d0000000000000000;
	mov.f64 	%fd371, 0dFFF8000000000000;
	@%p30 bra 	$L__BB0_55;
	setp.ltu.f64 	%p31, %fd369, %fd373;
	mov.f64 	%fd371, %fd74;
	@%p31 bra 	$L__BB0_55;
	{
	.reg .b32 %temp; 
	mov.b64 	{%temp, %r144}, %fd369;
	}
	shr.u32 	%r239, %r144, 20;
	{
	.reg .b32 %temp; 
	mov.b64 	{%temp, %r40}, %fd373;
	}
	shr.u32 	%r240, %r40, 20;
	setp.gt.u32 	%p32, %r144, 1048575;
	@%p32 bra 	$L__BB0_43;
	mul.f64 	%fd369, %fd369, 0d4350000000000000;
	{
	.reg .b32 %temp; 
	mov.b64 	{%temp, %r145}, %fd369;
	}
	shr.u32 	%r146, %r145, 20;
	add.s32 	%r147, %r239, %r146;
	add.s32 	%r239, %r147, -54;
$L__BB0_43:
	setp.gt.u32 	%p33, %r40, 1048575;
	mov.f64 	%fd370, %fd373;
	@%p33 bra 	$L__BB0_45;
	mul.f64 	%fd370, %fd373, 0d4350000000000000;
	{
	.reg .b32 %temp; 
	mov.b64 	{%temp, %r148}, %fd370;
	}
	shr.u32 	%r149, %r148, 20;
	add.s32 	%r150, %r240, %r149;
	add.s32 	%r240, %r150, -54;
$L__BB0_45:
	mov.b64 	%rd66, %fd369;
	mov.b64 	%rd67, %fd370;
	and.b64  	%rd68, %rd66, 4503599627370495;
	or.b64  	%rd163, %rd68, 4503599627370496;
	and.b64  	%rd69, %rd67, 4503599627370495;
	or.b64  	%rd9, %rd69, 4503599627370496;
	sub.s32 	%r46, %r239, %r240;
	min.s32 	%r47, %r46, 0;
	add.s32 	%r151, %r240, %r47;
	sub.s32 	%r152, %r239, %r151;
	add.s32 	%r153, %r152, 1;
	and.b32  	%r48, %r153, 3;
	setp.eq.s32 	%p34, %r48, 0;
	mov.u32 	%r243, %r46;
	@%p34 bra 	$L__BB0_48;
	neg.s32 	%r241, %r48;
	mov.u32 	%r243, %r46;
$L__BB0_47:
	.pragma "nounroll";
	sub.s64 	%rd70, %rd163, %rd9;
	mov.b64 	%fd210, %rd70;
	{
	.reg .b32 %temp; 
	mov.b64 	{%temp, %r154}, %fd210;
	}
	setp.lt.s32 	%p35, %r154, 0;
	selp.b64 	%rd166, %rd163, %rd70, %p35;
	shl.b64 	%rd163, %rd166, 1;
	add.s32 	%r243, %r243, -1;
	add.s32 	%r241, %r241, 1;
	setp.ne.s32 	%p36, %r241, 0;
	@%p36 bra 	$L__BB0_47;
$L__BB0_48:
	sub.s32 	%r155, %r46, %r47;
	setp.lt.u32 	%p37, %r155, 3;
	@%p37 bra 	$L__BB0_50;
$L__BB0_49:
	sub.s64 	%rd71, %rd163, %rd9;
	mov.b64 	%fd211, %rd71;
	{
	.reg .b32 %temp; 
	mov.b64 	{%temp, %r156}, %fd211;
	}
	setp.lt.s32 	%p38, %r156, 0;
	selp.b64 	%rd72, %rd163, %rd71, %p38;
	shl.b64 	%rd73, %rd72, 1;
	sub.s64 	%rd74, %rd73, %rd9;
	mov.b64 	%fd212, %rd74;
	{
	.reg .b32 %temp; 
	mov.b64 	{%temp, %r157}, %fd212;
	}
	setp.lt.s32 	%p39, %r157, 0;
	selp.b64 	%rd75, %rd73, %rd74, %p39;
	shl.b64 	%rd76, %rd75, 1;
	sub.s64 	%rd77, %rd76, %rd9;
	mov.b64 	%fd213, %rd77;
	{
	.reg .b32 %temp; 
	mov.b64 	{%temp, %r158}, %fd213;
	}
	setp.lt.s32 	%p40, %r158, 0;
	selp.b64 	%rd78, %rd76, %rd77, %p40;
	shl.b64 	%rd79, %rd78, 1;
	sub.s64 	%rd80, %rd79, %rd9;
	mov.b64 	%fd214, %rd80;
	{
	.reg .b32 %temp; 
	mov.b64 	{%temp, %r159}, %fd214;
	}
	setp.lt.s32 	%p41, %r159, 0;
	selp.b64 	%rd166, %rd79, %rd80, %p41;
	shl.b64 	%rd163, %rd166, 1;
	add.s32 	%r56, %r243, -4;
	setp.gt.s32 	%p42, %r243, 3;
	mov.u32 	%r243, %r56;
	@%p42 bra 	$L__BB0_49;
$L__BB0_50:
	and.b64  	%rd19, %rd166, 9223372036854775807;
	setp.eq.s64 	%p43, %rd19, 0;
	mov.b64 	%rd167, 0;
	@%p43 bra 	$L__BB0_54;
	mov.b64 	%fd215, %rd19;
	mul.f64 	%fd216, %fd215, 0d4350000000000000;
	{
	.reg .b32 %temp; 
	mov.b64 	{%temp, %r160}, %fd216;
	}
	shr.u32 	%r161, %r160, 20;
	sub.s32 	%r162, 55, %r161;
	sub.s32 	%r57, %r240, %r162;
	shl.b64 	%rd20, %rd19, %r162;
	setp.gt.s32 	%p44, %r57, 0;
	@%p44 bra 	$L__BB0_53;
	sub.s32 	%r164, 1, %r57;
	shr.u64 	%rd167, %rd20, %r164;
	bra.uni 	$L__BB0_54;
$L__BB0_53:
	add.s32 	%r163, %r57, -1;
	cvt.u64.u32 	%rd82, %r163;
	shl.b64 	%rd83, %rd82, 52;
	add.s64 	%rd167, %rd83, %rd20;
$L__BB0_54:
	mov.b64 	%fd217, %rd167;
	copysign.f64 	%fd371, %fd74, %fd217;
$L__BB0_55:
	add.f64 	%fd85, %fd371, 0d401921FB54442D18;
	{
	.reg .b32 %temp; 
	mov.b64 	{%temp, %r166}, %fd85;
	}
	and.b32  	%r167, %r166, 2147483647;
	{
	.reg .b32 %temp; 
	mov.b64 	{%r168, %temp}, %fd85;
	}
	mov.b64 	%fd372, {%r168, %r167};
	max.u32 	%r169, %r167, %r38;
	setp.lt.u32 	%p49, %r169, 2146435072;
	@%p49 bra 	$L__BB0_59;
	setp.num.f64 	%p65, %fd372, %fd372;
	setp.num.f64 	%p66, %fd373, %fd373;
	and.pred  	%p67, %p65, %p66;
	@%p67 bra 	$L__BB0_58;
	mov.f64 	%fd228, 0d401921FB54442D18;
	add.rn.f64 	%fd374, %fd85, %fd228;
	bra.uni 	$L__BB0_75;
$L__BB0_58:
	setp.eq.f64 	%p68, %fd372, 0d7FF0000000000000;
	selp.f64 	%fd374, 0dFFF8000000000000, %fd85, %p68;
	bra.uni 	$L__BB0_75;
$L__BB0_59:
	setp.eq.f64 	%p50, %fd373, 0d0000000000000000;
	mov.f64 	%fd374, 0dFFF8000000000000;
	@%p50 bra 	$L__BB0_75;
	setp.ltu.f64 	%p51, %fd372, %fd373;
	mov.f64 	%fd374, %fd85;
	@%p51 bra 	$L__BB0_75;
	{
	.reg .b32 %temp; 
	mov.b64 	{%temp, %r170}, %fd372;
	}
	shr.u32 	%r245, %r170, 20;
	{
	.reg .b32 %temp; 
	mov.b64 	{%temp, %r59}, %fd373;
	}
	shr.u32 	%r246, %r59, 20;
	setp.gt.u32 	%p52, %r170, 1048575;
	@%p52 bra 	$L__BB0_63;
	mul.f64 	%fd372, %fd372, 0d4350000000000000;
	{
	.reg .b32 %temp; 
	mov.b64 	{%temp, %r171}, %fd372;
	}
	shr.u32 	%r172, %r171, 20;
	add.s32 	%r173, %r245, %r172;
	add.s32 	%r245, %r173, -54;
$L__BB0_63:
	setp.gt.u32 	%p53, %r59, 1048575;
	@%p53 bra 	$L__BB0_65;
	mul.f64 	%fd373, %fd373, 0d4350000000000000;
	{
	.reg .b32 %temp; 
	mov.b64 	{%temp, %r174}, %fd373;
	}
	shr.u32 	%r175, %r174, 20;
	add.s32 	%r176, %r246, %r175;
	add.s32 	%r246, %r176, -54;
$L__BB0_65:
	mov.b64 	%rd85, %fd372;
	mov.b64 	%rd86, %fd373;
	and.b64  	%rd87, %rd85, 4503599627370495;
	or.b64  	%rd169, %rd87, 4503599627370496;
	and.b64  	%rd88, %rd86, 4503599627370495;
	or.b64  	%rd25, %rd88, 4503599627370496;
	sub.s32 	%r65, %r245, %r246;
	min.s32 	%r66, %r65, 0;
	add.s32 	%r177, %r246, %r66;
	sub.s32 	%r178, %r245, %r177;
	add.s32 	%r179, %r178, 1;
	and.b32  	%r67, %r179, 3;
	setp.eq.s32 	%p54, %r67, 0;
	mov.u32 	%r249, %r65;
	@%p54 bra 	$L__BB0_68;
	neg.s32 	%r247, %r67;
	mov.u32 	%r249, %r65;
$L__BB0_67:
	.pragma "nounroll";
	sub.s64 	%rd89, %rd169, %rd25;
	mov.b64 	%fd220, %rd89;
	{
	.reg .b32 %temp; 
	mov.b64 	{%temp, %r180}, %fd220;
	}
	setp.lt.s32 	%p55, %r180, 0;
	selp.b64 	%rd172, %rd169, %rd89, %p55;
	shl.b64 	%rd169, %rd172, 1;
	add.s32 	%r249, %r249, -1;
	add.s32 	%r247, %r247, 1;
	setp.ne.s32 	%p56, %r247, 0;
	@%p56 bra 	$L__BB0_67;
$L__BB0_68:
	sub.s32 	%r181, %r65, %r66;
	setp.lt.u32 	%p57, %r181, 3;
	@%p57 bra 	$L__BB0_70;
$L__BB0_69:
	sub.s64 	%rd90, %rd169, %rd25;
	mov.b64 	%fd221, %rd90;
	{
	.reg .b32 %temp; 
	mov.b64 	{%temp, %r182}, %fd221;
	}
	setp.lt.s32 	%p58, %r182, 0;
	selp.b64 	%rd91, %rd169, %rd90, %p58;
	shl.b64 	%rd92, %rd91, 1;
	sub.s64 	%rd93, %rd92, %rd25;
	mov.b64 	%fd222, %rd93;
	{
	.reg .b32 %temp; 
	mov.b64 	{%temp, %r183}, %fd222;
	}
	setp.lt.s32 	%p59, %r183, 0;
	selp.b64 	%rd94, %rd92, %rd93, %p59;
	shl.b64 	%rd95, %rd94, 1;
	sub.s64 	%rd96, %rd95, %rd25;
	mov.b64 	%fd223, %rd96;
	{
	.reg .b32 %temp; 
	mov.b64 	{%temp, %r184}, %fd223;
	}
	setp.lt.s32 	%p60, %r184, 0;
	selp.b64 	%rd97, %rd95, %rd96, %p60;
	shl.b64 	%rd98, %rd97, 1;
	sub.s64 	%rd99, %rd98, %rd25;
	mov.b64 	%fd224, %rd99;
	{
	.reg .b32 %temp; 
	mov.b64 	{%temp, %r185}, %fd224;
	}
	setp.lt.s32 	%p61, %r185, 0;
	selp.b64 	%rd172, %rd98, %rd99, %p61;
	shl.b64 	%rd169, %rd172, 1;
	add.s32 	%r75, %r249, -4;
	setp.gt.s32 	%p62, %r249, 3;
	mov.u32 	%r249, %r75;
	@%p62 bra 	$L__BB0_69;
$L__BB0_70:
	and.b64  	%rd35, %rd172, 9223372036854775807;
	setp.eq.s64 	%p63, %rd35, 0;
	mov.b64 	%rd173, 0;
	@%p63 bra 	$L__BB0_74;
	mov.b64 	%fd225, %rd35;
	mul.f64 	%fd226, %fd225, 0d4350000000000000;
	{
	.reg .b32 %temp; 
	mov.b64 	{%temp, %r186}, %fd226;
	}
	shr.u32 	%r187, %r186, 20;
	sub.s32 	%r188, 55, %r187;
	sub.s32 	%r76, %r246, %r188;
	shl.b64 	%rd36, %rd35, %r188;
	setp.gt.s32 	%p64, %r76, 0;
	@%p64 bra 	$L__BB0_73;
	sub.s32 	%r190, 1, %r76;
	shr.u64 	%rd173, %rd36, %r190;
	bra.uni 	$L__BB0_74;
$L__BB0_73:
	add.s32 	%r189, %r76, -1;
	cvt.u64.u32 	%rd101, %r189;
	shl.b64 	%rd102, %rd101, 52;
	add.s64 	%rd173, %rd102, %rd36;
$L__BB0_74:
	mov.b64 	%fd227, %rd173;
	copysign.f64 	%fd374, %fd85, %fd227;
$L__BB0_75:
	cvta.to.global.u64 	%rd40, %rd45;
	cvta.to.global.u64 	%rd103, %rd54;
	ld.const.u32 	%r192, [ini+12];
	sub.s32 	%r193, %r117, %r192;
	add.s32 	%r194, %r193, -4;
	mul.lo.s32 	%r77, %r194, %r122;
	mul.f64 	%fd229, %fd28, 0d40C0000000000000;
	cvt.rzi.s32.f64 	%r195, %fd229;
	max.s32 	%r196, %r195, 0;
	cvt.rn.f64.s32 	%fd230, %r121;
	sub.f64 	%fd231, %fd30, %fd230;
	mul.f64 	%fd232, %fd231, 0d40C0000000000000;
	cvt.rzi.s32.f64 	%r197, %fd232;
	max.s32 	%r198, %r197, 0;
	min.s32 	%r199, %r198, 8191;
	shl.b32 	%r200, %r199, 3;
	mul.wide.u32 	%rd104, %r200, 4;
	add.s64 	%rd41, %rd103, %rd104;
	cvt.u64.u32 	%rd105, %r196;
	min.u64 	%rd106, %rd105, 8191;
	shl.b64 	%rd107, %rd106, 5;
	add.s64 	%rd174, %rd103, %rd107;
	shl.b32 	%r201, %r122, 3;
	or.b32  	%r251, %r201, 4;
	mov.f32 	%f142, 0f00000000;
	mov.b32 	%r252, 4;
	mov.u64 	%rd110, __cudart_sin_cos_coeffs;
	mov.f32 	%f143, %f142;
$L__BB0_76:
	cvt.rn.f64.s32 	%fd233, %r252;
	mul.f64 	%fd95, %fd356, %fd233;
	abs.f64 	%fd96, %fd95;
	setp.neu.f64 	%p69, %fd96, 0d7FF0000000000000;
	@%p69 bra 	$L__BB0_78;
	mov.f64 	%fd239, 0d0000000000000000;
	mul.rn.f64 	%fd376, %fd95, %fd239;
	mov.b32 	%r254, 1;
	bra.uni 	$L__BB0_81;
$L__BB0_78:
	mul.f64 	%fd234, %fd95, 0d3FE45F306DC9C883;
	cvt.rni.s32.f64 	%r253, %fd234;
	cvt.rn.f64.s32 	%fd235, %r253;
	fma.rn.f64 	%fd236, %fd235, 0dBFF921FB54442D18, %fd95;
	fma.rn.f64 	%fd237, %fd235, 0dBC91A62633145C00, %fd236;
	fma.rn.f64 	%fd376, %fd235, 0dB97B839A252049C0, %fd237;
	setp.ltu.f64 	%p70, %fd96, 0d41E0000000000000;
	@%p70 bra 	$L__BB0_80;
	{ // callseq 0, 0
	.param .b64 param0;
	st.param.f64 	[param0], %fd95;
	.param .align 16 .b8 retval0[16];
	call.uni (retval0), 
	__internal_trig_reduction_slowpathd, 
	(
	param0
	);
	ld.param.f64 	%fd376, [retval0];
	ld.param.b32 	%r253, [retval0+8];
	} // callseq 0
$L__BB0_80:
	add.s32 	%r254, %r253, 1;
$L__BB0_81:
	setp.neu.f64 	%p71, %fd96, 0d7FF0000000000000;
	shl.b32 	%r204, %r254, 6;
	cvt.u64.u32 	%rd108, %r204;
	and.b64  	%rd109, %rd108, 64;
	add.s64 	%rd111, %rd110, %rd109;
	mul.rn.f64 	%fd240, %fd376, %fd376;
	and.b32  	%r205, %r254, 1;
	setp.eq.b32 	%p72, %r205, 1;
	selp.f64 	%fd241, 0dBDA8FF8320FD8164, 0d3DE5DB65F9785EBA, %p72;
	ld.global.nc.v2.f64 	{%fd242, %fd243}, [%rd111];
	fma.rn.f64 	%fd244, %fd241, %fd240, %fd242;
	fma.rn.f64 	%fd245, %fd244, %fd240, %fd243;
	ld.global.nc.v2.f64 	{%fd246, %fd247}, [%rd111+16];
	fma.rn.f64 	%fd248, %fd245, %fd240, %fd246;
	fma.rn.f64 	%fd249, %fd248, %fd240, %fd247;
	ld.global.nc.v2.f64 	{%fd250, %fd251}, [%rd111+32];
	fma.rn.f64 	%fd252, %fd249, %fd240, %fd250;
	fma.rn.f64 	%fd253, %fd252, %fd240, %fd251;
	fma.rn.f64 	%fd254, %fd253, %fd376, %fd376;
	fma.rn.f64 	%fd255, %fd253, %fd240, 0d3FF0000000000000;
	selp.f64 	%fd256, %fd255, %fd254, %p72;
	and.b32  	%r206, %r254, 2;
	setp.eq.s32 	%p73, %r206, 0;
	mov.f64 	%fd257, 0d0000000000000000;
	sub.f64 	%fd258, %fd257, %fd256;
	selp.f64 	%fd259, %fd256, %fd258, %p73;
	cvt.rn.f32.f64 	%f3, %fd259;
	@%p71 bra 	$L__BB0_83;
	mov.f64 	%fd265, 0d0000000000000000;
	mul.rn.f64 	%fd377, %fd95, %fd265;
	mov.b32 	%r255, 0;
	bra.uni 	$L__BB0_85;
$L__BB0_83:
	mul.f64 	%fd260, %fd95, 0d3FE45F306DC9C883;
	cvt.rni.s32.f64 	%r255, %fd260;
	cvt.rn.f64.s32 	%fd261, %r255;
	fma.rn.f64 	%fd262, %fd261, 0dBFF921FB54442D18, %fd95;
	fma.rn.f64 	%fd263, %fd261, 0dBC91A62633145C00, %fd262;
	fma.rn.f64 	%fd377, %fd261, 0dB97B839A252049C0, %fd263;
	setp.ltu.f64 	%p74, %fd96, 0d41E0000000000000;
	@%p74 bra 	$L__BB0_85;
	{ // callseq 1, 0
	.param .b64 param0;
	st.param.f64 	[param0], %fd95;
	.param .align 16 .b8 retval0[16];
	call.uni (retval0), 
	__internal_trig_reduction_slowpathd, 
	(
	param0
	);
	ld.param.f64 	%fd377, [retval0];
	ld.param.b32 	%r255, [retval0+8];
	} // callseq 1
$L__BB0_85:
	shl.b32 	%r209, %r255, 6;
	cvt.u64.u32 	%rd112, %r209;
	and.b64  	%rd113, %rd112, 64;
	add.s64 	%rd115, %rd110, %rd113;
	mul.rn.f64 	%fd266, %fd377, %fd377;
	and.b32  	%r210, %r255, 1;
	setp.eq.b32 	%p75, %r210, 1;
	selp.f64 	%fd267, 0dBDA8FF8320FD8164, 0d3DE5DB65F9785EBA, %p75;
	ld.global.nc.v2.f64 	{%fd268, %fd269}, [%rd115];
	fma.rn.f64 	%fd270, %fd267, %fd266, %fd268;
	fma.rn.f64 	%fd271, %fd270, %fd266, %fd269;
	ld.global.nc.v2.f64 	{%fd272, %fd273}, [%rd115+16];
	fma.rn.f64 	%fd274, %fd271, %fd266, %fd272;
	fma.rn.f64 	%fd275, %fd274, %fd266, %fd273;
	ld.global.nc.v2.f64 	{%fd276, %fd277}, [%rd115+32];
	fma.rn.f64 	%fd278, %fd275, %fd266, %fd276;
	fma.rn.f64 	%fd279, %fd278, %fd266, %fd277;
	fma.rn.f64 	%fd280, %fd279, %fd377, %fd377;
	fma.rn.f64 	%fd281, %fd279, %fd266, 0d3FF0000000000000;
	selp.f64 	%fd282, %fd281, %fd280, %p75;
	and.b32  	%r211, %r255, 2;
	setp.eq.s32 	%p76, %r211, 0;
	mov.f64 	%fd283, 0d0000000000000000;
	sub.f64 	%fd284, %fd283, %fd282;
	selp.f64 	%fd285, %fd282, %fd284, %p76;
	ld.global.f32 	%f8, [%rd174];
	cvt.rn.f32.f64 	%f9, %fd285;
	add.s32 	%r212, %r251, 4;
	cvt.s64.s32 	%rd116, %r212;
	cvt.s64.s32 	%rd117, %r77;
	cvt.u64.u32 	%rd118, %r121;
	add.s64 	%rd119, %rd118, %rd117;
	add.s64 	%rd120, %rd119, %rd116;
	shl.b64 	%rd121, %rd120, 3;
	add.s64 	%rd122, %rd40, %rd121;
	ld.global.v2.f32 	{%f10, %f11}, [%rd122+-32];
	mul.f32 	%f12, %f11, %f9;
	fma.rn.f32 	%f13, %f10, %f3, %f12;
	mul.f32 	%f14, %f11, %f3;
	mul.f32 	%f15, %f10, %f9;
	sub.f32 	%f16, %f14, %f15;
	ld.global.f32 	%f17, [%rd41];
	mul.f32 	%f18, %f8, %f17;
	mul.f32 	%f19, %f13, %f18;
	mul.f32 	%f20, %f16, 0f00000000;
	sub.f32 	%f21, %f19, %f20;
	mul.f32 	%f22, %f16, %f18;
	fma.rn.f32 	%f23, %f13, 0f00000000, %f22;
	add.f32 	%f24, %f143, %f21;
	add.f32 	%f25, %f142, %f23;
	add.s32 	%r213, %r251, 3;
	cvt.s64.s32 	%rd123, %r213;
	add.s64 	%rd124, %rd119, %rd123;
	shl.b64 	%rd125, %rd124, 3;
	add.s64 	%rd126, %rd40, %rd125;
	ld.global.v2.f32 	{%f26, %f27}, [%rd126+-32];
	mul.f32 	%f28, %f27, %f9;
	fma.rn.f32 	%f29, %f26, %f3, %f28;
	mul.f32 	%f30, %f27, %f3;
	mul.f32 	%f31, %f26, %f9;
	sub.f32 	%f32, %f30, %f31;
	ld.global.f32 	%f33, [%rd41+4];
	mul.f32 	%f34, %f8, %f33;
	mul.f32 	%f35, %f29, %f34;
	mul.f32 	%f36, %f32, 0f00000000;
	sub.f32 	%f37, %f35, %f36;
	mul.f32 	%f38, %f32, %f34;
	fma.rn.f32 	%f39, %f29, 0f00000000, %f38;
	add.f32 	%f40, %f24, %f37;
	add.f32 	%f41, %f25, %f39;
	add.s32 	%r214, %r251, 2;
	cvt.s64.s32 	%rd127, %r214;
	add.s64 	%rd128, %rd119, %rd127;
	shl.b64 	%rd129, %rd128, 3;
	add.s64 	%rd130, %rd40, %rd129;
	ld.global.v2.f32 	{%f42, %f43}, [%rd130+-32];
	mul.f32 	%f44, %f43, %f9;
	fma.rn.f32 	%f45, %f42, %f3, %f44;
	mul.f32 	%f46, %f43, %f3;
	mul.f32 	%f47, %f42, %f9;
	sub.f32 	%f48, %f46, %f47;
	ld.global.f32 	%f49, [%rd41+8];
	mul.f32 	%f50, %f8, %f49;
	mul.f32 	%f51, %f45, %f50;
	mul.f32 	%f52, %f48, 0f00000000;
	sub.f32 	%f53, %f51, %f52;
	mul.f32 	%f54, %f48, %f50;
	fma.rn.f32 	%f55, %f45, 0f00000000, %f54;
	add.f32 	%f56, %f40, %f53;
	add.f32 	%f57, %f41, %f55;
	add.s32 	%r215, %r251, 1;
	cvt.s64.s32 	%rd131, %r215;
	add.s64 	%rd132, %rd119, %rd131;
	shl.b64 	%rd133, %rd132, 3;
	add.s64 	%rd134, %rd40, %rd133;
	ld.global.v2.f32 	{%f58, %f59}, [%rd134+-32];
	mul.f32 	%f60, %f59, %f9;
	fma.rn.f32 	%f61, %f58, %f3, %f60;
	mul.f32 	%f62, %f59, %f3;
	mul.f32 	%f63, %f58, %f9;
	sub.f32 	%f64, %f62, %f63;
	ld.global.f32 	%f65, [%rd41+12];
	mul.f32 	%f66, %f8, %f65;
	mul.f32 	%f67, %f61, %f66;
	mul.f32 	%f68, %f64, 0f00000000;
	sub.f32 	%f69, %f67, %f68;
	mul.f32 	%f70, %f64, %f66;
	fma.rn.f32 	%f71, %f61, 0f00000000, %f70;
	add.f32 	%f72, %f56, %f69;
	add.f32 	%f73, %f57, %f71;
	cvt.s64.s32 	%rd135, %r251;
	add.s64 	%rd136, %rd119, %rd135;
	shl.b64 	%rd137, %rd136, 3;
	add.s64 	%rd138, %rd40, %rd137;
	ld.global.v2.f32 	{%f74, %f75}, [%rd138+-32];
	mul.f32 	%f76, %f75, %f9;
	fma.rn.f32 	%f77, %f74, %f3, %f76;
	mul.f32 	%f78, %f75, %f3;
	mul.f32 	%f79, %f74, %f9;
	sub.f32 	%f80, %f78, %f79;
	ld.global.f32 	%f81, [%rd41+16];
	mul.f32 	%f82, %f8, %f81;
	mul.f32 	%f83, %f77, %f82;
	mul.f32 	%f84, %f80, 0f00000000;
	sub.f32 	%f85, %f83, %f84;
	mul.f32 	%f86, %f80, %f82;
	fma.rn.f32 	%f87, %f77, 0f00000000, %f86;
	add.f32 	%f88, %f72, %f85;
	add.f32 	%f89, %f73, %f87;
	add.s32 	%r216, %r251, -1;
	cvt.s64.s32 	%rd139, %r216;
	add.s64 	%rd140, %rd119, %rd139;
	shl.b64 	%rd141, %rd140, 3;
	add.s64 	%rd142, %rd40, %rd141;
	ld.global.v2.f32 	{%f90, %f91}, [%rd142+-32];
	mul.f32 	%f92, %f91, %f9;
	fma.rn.f32 	%f93, %f90, %f3, %f92;
	mul.f32 	%f94, %f91, %f3;
	mul.f32 	%f95, %f90, %f9;
	sub.f32 	%f96, %f94, %f95;
	ld.global.f32 	%f97, [%rd41+20];
	mul.f32 	%f98, %f8, %f97;
	mul.f32 	%f99, %f93, %f98;
	mul.f32 	%f100, %f96, 0f00000000;
	sub.f32 	%f101, %f99, %f100;
	mul.f32 	%f102, %f96, %f98;
	fma.rn.f32 	%f103, %f93, 0f00000000, %f102;
	add.f32 	%f104, %f88, %f101;
	add.f32 	%f105, %f89, %f103;
	add.s32 	%r217, %r251, -2;
	cvt.s64.s32 	%rd143, %r217;
	add.s64 	%rd144, %rd119, %rd143;
	shl.b64 	%rd145, %rd144, 3;
	add.s64 	%rd146, %rd40, %rd145;
	ld.global.v2.f32 	{%f106, %f107}, [%rd146+-32];
	mul.f32 	%f108, %f107, %f9;
	fma.rn.f32 	%f109, %f106, %f3, %f108;
	mul.f32 	%f110, %f107, %f3;
	mul.f32 	%f111, %f106, %f9;
	sub.f32 	%f112, %f110, %f111;
	ld.global.f32 	%f113, [%rd41+24];
	mul.f32 	%f114, %f8, %f113;
	mul.f32 	%f115, %f109, %f114;
	mul.f32 	%f116, %f112, 0f00000000;
	sub.f32 	%f117, %f115, %f116;
	mul.f32 	%f118, %f112, %f114;
	fma.rn.f32 	%f119, %f109, 0f00000000, %f118;
	add.f32 	%f120, %f104, %f117;
	add.f32 	%f121, %f105, %f119;
	add.s32 	%r218, %r251, -3;
	cvt.s64.s32 	%rd147, %r218;
	add.s64 	%rd148, %rd119, %rd147;
	shl.b64 	%rd149, %rd148, 3;
	add.s64 	%rd150, %rd40, %rd149;
	ld.global.v2.f32 	{%f122, %f123}, [%rd150+-32];
	mul.f32 	%f124, %f123, %f9;
	fma.rn.f32 	%f125, %f122, %f3, %f124;
	mul.f32 	%f126, %f123, %f3;
	mul.f32 	%f127, %f122, %f9;
	sub.f32 	%f128, %f126, %f127;
	ld.global.f32 	%f129, [%rd41+28];
	mul.f32 	%f130, %f8, %f129;
	mul.f32 	%f131, %f125, %f130;
	mul.f32 	%f132, %f128, 0f00000000;
	sub.f32 	%f133, %f131, %f132;
	mul.f32 	%f134, %f128, %f130;
	fma.rn.f32 	%f135, %f125, 0f00000000, %f134;
	add.f32 	%f143, %f120, %f133;
	add.f32 	%f142, %f121, %f135;
	add.s32 	%r252, %r252, -1;
	add.s64 	%rd174, %rd174, 4;
	sub.s32 	%r251, %r251, %r122;
	setp.ne.s32 	%p77, %r252, -4;
	@%p77 bra 	$L__BB0_76;
	abs.f64 	%fd106, %fd374;
	setp.neu.f64 	%p78, %fd106, 0d7FF0000000000000;
	@%p78 bra 	$L__BB0_88;
	mov.f64 	%fd291, 0d0000000000000000;
	mul.rn.f64 	%fd379, %fd374, %fd291;
	mov.b32 	%r257, 1;
	bra.uni 	$L__BB0_91;
$L__BB0_88:
	mul.f64 	%fd286, %fd374, 0d3FE45F306DC9C883;
	cvt.rni.s32.f64 	%r256, %fd286;
	cvt.rn.f64.s32 	%fd287, %r256;
	fma.rn.f64 	%fd288, %fd287, 0dBFF921FB54442D18, %fd374;
	fma.rn.f64 	%fd289, %fd287, 0dBC91A62633145C00, %fd288;
	fma.rn.f64 	%fd379, %fd287, 0dB97B839A252049C0, %fd289;
	setp.ltu.f64 	%p79, %fd106, 0d41E0000000000000;
	@%p79 bra 	$L__BB0_90;
	{ // callseq 2, 0
	.param .b64 param0;
	st.param.f64 	[param0], %fd374;
	.param .align 16 .b8 retval0[16];
	call.uni (retval0), 
	__internal_trig_reduction_slowpathd, 
	(
	param0
	);
	ld.param.f64 	%fd379, [retval0];
	ld.param.b32 	%r256, [retval0+8];
	} // callseq 2
$L__BB0_90:
	add.s32 	%r257, %r256, 1;
$L__BB0_91:
	setp.neu.f64 	%p80, %fd106, 0d7FF0000000000000;
	shl.b32 	%r221, %r257, 6;
	cvt.u64.u32 	%rd151, %r221;
	and.b64  	%rd152, %rd151, 64;
	add.s64 	%rd154, %rd110, %rd152;
	mul.rn.f64 	%fd292, %fd379, %fd379;
	and.b32  	%r222, %r257, 1;
	setp.eq.b32 	%p81, %r222, 1;
	selp.f64 	%fd293, 0dBDA8FF8320FD8164, 0d3DE5DB65F9785EBA, %p81;
	ld.global.nc.v2.f64 	{%fd294, %fd295}, [%rd154];
	fma.rn.f64 	%fd296, %fd293, %fd292, %fd294;
	fma.rn.f64 	%fd297, %fd296, %fd292, %fd295;
	ld.global.nc.v2.f64 	{%fd298, %fd299}, [%rd154+16];
	fma.rn.f64 	%fd300, %fd297, %fd292, %fd298;
	fma.rn.f64 	%fd301, %fd300, %fd292, %fd299;
	ld.global.nc.v2.f64 	{%fd302, %fd303}, [%rd154+32];
	fma.rn.f64 	%fd304, %fd301, %fd292, %fd302;
	fma.rn.f64 	%fd305, %fd304, %fd292, %fd303;
	fma.rn.f64 	%fd306, %fd305, %fd379, %fd379;
	fma.rn.f64 	%fd307, %fd305, %fd292, 0d3FF0000000000000;
	selp.f64 	%fd308, %fd307, %fd306, %p81;
	and.b32  	%r223, %r257, 2;
	setp.eq.s32 	%p82, %r223, 0;
	mov.f64 	%fd309, 0d0000000000000000;
	sub.f64 	%fd310, %fd309, %fd308;
	selp.f64 	%fd311, %fd308, %fd310, %p82;
	cvt.rn.f32.f64 	%f6, %fd311;
	@%p80 bra 	$L__BB0_93;
	mov.f64 	%fd317, 0d0000000000000000;
	mul.rn.f64 	%fd380, %fd374, %fd317;
	mov.b32 	%r258, 0;
	bra.uni 	$L__BB0_95;
$L__BB0_93:
	mul.f64 	%fd312, %fd374, 0d3FE45F306DC9C883;
	cvt.rni.s32.f64 	%r258, %fd312;
	cvt.rn.f64.s32 	%fd313, %r258;
	fma.rn.f64 	%fd314, %fd313, 0dBFF921FB54442D18, %fd374;
	fma.rn.f64 	%fd315, %fd313, 0dBC91A62633145C00, %fd314;
	fma.rn.f64 	%fd380, %fd313, 0dB97B839A252049C0, %fd315;
	setp.ltu.f64 	%p83, %fd106, 0d41E0000000000000;
	@%p83 bra 	$L__BB0_95;
	{ // callseq 3, 0
	.param .b64 param0;
	st.param.f64 	[param0], %fd374;
	.param .align 16 .b8 retval0[16];
	call.uni (retval0), 
	__internal_trig_reduction_slowpathd, 
	(
	param0
	);
	ld.param.f64 	%fd380, [retval0];
	ld.param.b32 	%r258, [retval0+8];
	} // callseq 3
$L__BB0_95:
	shl.b32 	%r226, %r258, 6;
	cvt.u64.u32 	%rd155, %r226;
	and.b64  	%rd156, %rd155, 64;
	add.s64 	%rd158, %rd110, %rd156;
	mul.rn.f64 	%fd318, %fd380, %fd380;
	and.b32  	%r227, %r258, 1;
	setp.eq.b32 	%p84, %r227, 1;
	selp.f64 	%fd319, 0dBDA8FF8320FD8164, 0d3DE5DB65F9785EBA, %p84;
	ld.global.nc.v2.f64 	{%fd320, %fd321}, [%rd158];
	fma.rn.f64 	%fd322, %fd319, %fd318, %fd320;
	fma.rn.f64 	%fd323, %fd322, %fd318, %fd321;
	ld.global.nc.v2.f64 	{%fd324, %fd325}, [%rd158+16];
	fma.rn.f64 	%fd326, %fd323, %fd318, %fd324;
	fma.rn.f64 	%fd327, %fd326, %fd318, %fd325;
	ld.global.nc.v2.f64 	{%fd328, %fd329}, [%rd158+32];
	fma.rn.f64 	%fd330, %fd327, %fd318, %fd328;
	fma.rn.f64 	%fd331, %fd330, %fd318, %fd329;
	fma.rn.f64 	%fd332, %fd331, %fd380, %fd380;
	fma.rn.f64 	%fd333, %fd331, %fd318, 0d3FF0000000000000;
	selp.f64 	%fd334, %fd333, %fd332, %p84;
	and.b32  	%r228, %r258, 2;
	setp.eq.s32 	%p85, %r228, 0;
	mov.f64 	%fd335, 0d0000000000000000;
	sub.f64 	%fd336, %fd335, %fd334;
	selp.f64 	%fd337, %fd334, %fd336, %p85;
	cvt.rn.f32.f64 	%f136, %fd337;
	mul.f32 	%f137, %f143, %f6;
	mul.f32 	%f138, %f142, %f136;
	sub.f32 	%f139, %f137, %f138;
	mul.f32 	%f140, %f143, %f136;
	fma.rn.f32 	%f141, %f142, %f6, %f140;
	cvta.to.global.u64 	%rd159, %rd46;
	mul.wide.s32 	%rd160, %r1, 8;
	add.s64 	%rd161, %rd159, %rd160;
	st.global.v2.f32 	[%rd161], {%f139, %f141};
$L__BB0_96:
	ret;

}
.func  (.param .align 16 .b8 func_retval0[16]) __internal_trig_reduction_slowpathd(
	.param .b64 __internal_trig_reduction_slowpathd_param_0
)
{
	.local .align 8 .b8 	__local_depot1[40];
	.reg .b64 	%SP;
	.reg .b64 	%SPL;
	.reg .pred 	%p<10>;
	.reg .b32 	%r<47>;
	.reg .b64 	%rd<74>;
	.reg .b64 	%fd<5>;

	mov.u64 	%SPL, __local_depot1;
	ld.param.f64 	%fd4, [__internal_trig_reduction_slowpathd_param_0];
	add.u64 	%rd1, %SPL, 0;
	{
	.reg .b32 %temp; 
	mov.b64 	{%temp, %r1}, %fd4;
	}
	shr.u32 	%r2, %r1, 20;
	and.b32  	%r3, %r2, 2047;
	setp.eq.s32 	%p1, %r3, 2047;
	mov.b32 	%r46, 0;
	@%p1 bra 	$L__BB1_9;
	add.s32 	%r20, %r3, -1024;
	mov.b64 	%rd20, %fd4;
	shl.b64 	%rd2, %rd20, 11;
	shr.u32 	%r4, %r20, 6;
	sub.s32 	%r45, 15, %r4;
	sub.s32 	%r21, 19, %r4;
	setp.lt.u32 	%p2, %r20, 128;
	selp.b32 	%r6, 18, %r21, %p2;
	setp.ge.s32 	%p3, %r45, %r6;
	mov.b64 	%rd70, 0;
	@%p3 bra 	$L__BB1_4;
	add.s32 	%r23, %r6, %r4;
	neg.s32 	%r43, %r23;
	or.b64  	%rd3, %rd2, -9223372036854775808;
	mov.b64 	%rd70, 0;
	mov.b32 	%r42, 0;
	mov.u64 	%rd25, __cudart_i2opi_d;
	mov.u32 	%r44, %r45;
$L__BB1_3:
	.pragma "nounroll";
	mul.wide.s32 	%rd22, %r42, 8;
	add.s64 	%rd23, %rd1, %rd22;
	mul.wide.s32 	%rd24, %r44, 8;
	add.s64 	%rd26, %rd25, %rd24;
	ld.global.nc.u64 	%rd27, [%rd26];
	{
	.reg .u32 %r0, %r1, %r2, %r3, %alo, %ahi, %blo, %bhi, %clo, %chi;
	mov.b64 	{%alo,%ahi}, %rd27;
	mov.b64 	{%blo,%bhi}, %rd3;
	mov.b64 	{%clo,%chi}, %rd70;
	mad.lo.cc.u32 	%r0, %alo, %blo, %clo;
	madc.hi.cc.u32 	%r1, %alo, %blo, %chi;
	madc.hi.u32 	%r2, %alo, %bhi, 0;
	mad.lo.cc.u32 	%r1, %alo, %bhi, %r1;
	madc.hi.cc.u32 	%r2, %ahi, %blo, %r2;
	madc.hi.u32 	%r3, %ahi, %bhi, 0;
	mad.lo.cc.u32 	%r1, %ahi, %blo, %r1;
	madc.lo.cc.u32 	%r2, %ahi, %bhi, %r2;
	addc.u32 	%r3, %r3, 0;
	mov.b64 	%rd28, {%r0,%r1};
	mov.b64 	%rd70, {%r2,%r3};
	}
	st.local.u64 	[%rd23], %rd28;
	add.s32 	%r44, %r44, 1;
	add.s32 	%r43, %r43, 1;
	add.s32 	%r42, %r42, 1;
	setp.ne.s32 	%p4, %r43, -15;
	mov.u32 	%r45, %r6;
	@%p4 bra 	$L__BB1_3;
$L__BB1_4:
	cvt.s64.s32 	%rd29, %r45;
	cvt.u64.u32 	%rd30, %r4;
	add.s64 	%rd31, %rd30, %rd29;
	shl.b64 	%rd32, %rd31, 3;
	add.s64 	%rd33, %rd1, %rd32;
	st.local.u64 	[%rd33+-120], %rd70;
	and.b32  	%r15, %r2, 63;
	ld.local.u64 	%rd72, [%rd1+16];
	ld.local.u64 	%rd71, [%rd1+24];
	setp.eq.s32 	%p5, %r15, 0;
	@%p5 bra 	$L__BB1_6;
	shl.b64 	%rd34, %rd71, %r15;
	shr.u64 	%rd35, %rd72, 1;
	xor.b32  	%r24, %r15, 63;
	shr.u64 	%rd36, %rd35, %r24;
	or.b64  	%rd71, %rd34, %rd36;
	ld.local.u64 	%rd37, [%rd1+8];
	shl.b64 	%rd38, %rd72, %r15;
	shr.u64 	%rd39, %rd37, 1;
	shr.u64 	%rd40, %rd39, %r24;
	or.b64  	%rd72, %rd38, %rd40;
$L__BB1_6:
	and.b32  	%r25, %r1, -2147483648;
	shr.u64 	%rd41, %rd71, 62;
	cvt.u32.u64 	%r26, %rd41;
	mov.b64 	{%r27, %r28}, %rd71;
	mov.b64 	{%r29, %r30}, %rd72;
	shf.l.wrap.b32 	%r31, %r30, %r27, 2;
	shf.l.wrap.b32 	%r32, %r27, %r28, 2;
	mov.b64 	%rd42, {%r31, %r32};
	shl.b64 	%rd43, %rd72, 2;
	shr.u64 	%rd44, %rd42, 63;
	cvt.u32.u64 	%r33, %rd44;
	add.s32 	%r34, %r33, %r26;
	setp.eq.s32 	%p6, %r25, 0;
	neg.s32 	%r35, %r34;
	selp.b32 	%r46, %r34, %r35, %p6;
	setp.gt.s64 	%p7, %rd42, -1;
	mov.b64 	%rd45, 0;
	{
	.reg .u32 %r0, %r1, %r2, %r3, %a0, %a1, %a2, %a3, %b0, %b1, %b2, %b3;
	mov.b64 	{%a0,%a1}, %rd45;
	mov.b64 	{%a2,%a3}, %rd45;
	mov.b64 	{%b0,%b1}, %rd43;
	mov.b64 	{%b2,%b3}, %rd42;
	sub.cc.u32 	%r0, %a0, %b0;
	subc.cc.u32 	%r1, %a1, %b1;
	subc.cc.u32 	%r2, %a2, %b2;
	subc.u32 	%r3, %a3, %b3;
	mov.b64 	%rd46, {%r0,%r1};
	mov.b64 	%rd47, {%r2,%r3};
	}
	xor.b32  	%r36, %r25, -2147483648;
	selp.b64 	%rd73, %rd42, %rd47, %p7;
	selp.b64 	%rd14, %rd43, %rd46, %p7;
	selp.b32 	%r17, %r25, %r36, %p7;
	clz.b64 	%r37, %rd73;
	cvt.u64.u32 	%rd15, %r37;
	setp.eq.s32 	%p8, %r37, 0;
	@%p8 bra 	$L__BB1_8;
	cvt.u32.u64 	%r38, %rd15;
	and.b32  	%r39, %r38, 63;
	shl.b64 	%rd48, %rd73, %r39;
	shr.u64 	%rd49, %rd14, 1;
	not.b32 	%r40, %r38;
	and.b32  	%r41, %r40, 63;
	shr.u64 	%rd50, %rd49, %r41;
	or.b64  	%rd73, %rd48, %rd50;
$L__BB1_8:
	mov.b64 	%rd51, -3958705157555305931;
	{
	.reg .u32 %r0, %r1, %r2, %r3, %alo, %ahi, %blo, %bhi;
	mov.b64 	{%alo,%ahi}, %rd73;
	mov.b64 	{%blo,%bhi}, %rd51;
	mul.lo.u32 	%r0, %alo, %blo;
	mul.hi.u32 	%r1, %alo, %blo;
	mad.lo.cc.u32 	%r1, %alo, %bhi, %r1;
	madc.hi.u32 	%r2, %alo, %bhi, 0;
	mad.lo.cc.u32 	%r1, %ahi, %blo, %r1;
	madc.hi.cc.u32 	%r2, %ahi, %blo, %r2;
	madc.hi.u32 	%r3, %ahi, %bhi, 0;
	mad.lo.cc.u32 	%r2, %ahi, %bhi, %r2;
	addc.u32 	%r3, %r3, 0;
	mov.b64 	%rd52, {%r0,%r1};
	mov.b64 	%rd53, {%r2,%r3};
	}
	setp.gt.s64 	%p9, %rd53, 0;
	{
	.reg .u32 %r0, %r1, %r2, %r3, %a0, %a1, %a2, %a3, %b0, %b1, %b2, %b3;
	mov.b64 	{%a0,%a1}, %rd52;
	mov.b64 	{%a2,%a3}, %rd53;
	mov.b64 	{%b0,%b1}, %rd52;
	mov.b64 	{%b2,%b3}, %rd53;
	add.cc.u32 	%r0, %a0, %b0;
	addc.cc.u32 	%r1, %a1, %b1;
	addc.cc.u32 	%r2, %a2, %b2;
	addc.u32 	%r3, %a3, %b3;
	mov.b64 	%rd54, {%r0,%r1};
	mov.b64 	%rd55, {%r2,%r3};
	}
	selp.b64 	%rd56, %rd55, %rd53, %p9;
	selp.s64 	%rd57, -1, 0, %p9;
	sub.s64 	%rd58, %rd57, %rd15;
	cvt.u64.u32 	%rd59, %r17;
	shl.b64 	%rd60, %rd59, 32;
	add.s64 	%rd61, %rd56, 1;
	shr.u64 	%rd62, %rd61, 10;
	add.s64 	%rd63, %rd62, 1;
	shr.u64 	%rd64, %rd63, 1;
	shl.b64 	%rd65, %rd58, 52;
	add.s64 	%rd66, %rd65, %rd64;
	add.s64 	%rd67, %rd66, 4602678819172646912;
	or.b64  	%rd68, %rd67, %rd60;
	mov.b64 	%fd4, %rd68;
$L__BB1_9:
	st.param.f64 	[func_retval0], %fd4;
	st.param.b32 	[func_retval0+8], %r46;
	ret;

}


// ===== COMPILED SASS (sm_100) =====

	.target	sm_100

	.elftype	@"ET_EXEC"


//--------------------- .note.nv.tkinfo           --------------------------
	.section	.note.nv.tkinfo,"",@"SHT_NOTE"
	.sectionflags	@"SHF_NOTE_NV_TKINFO"
	.tkinfo
        /*0018*/ 	.word	0x00000002
        /*0030*/ 	.string	""
        /*0030*/ 	.string	"ptxas"
        /*0030*/ 	.string	"Cuda compilation tools, release 13.0, V13.0.88"
        /*0030*/ 	.string	"Build cuda_13.0.r13.0/compiler.36424714_0"
        /*0030*/ 	.string	"-arch sm_100 -m 64 "



//--------------------- .note.nv.cuinfo           --------------------------
	.section	.note.nv.cuinfo,"",@"SHT_NOTE"
	.sectionflags	@"SHF_NOTE_NV_CUINFO"
        /*0018*/ 	.short	0x0002
        /*001a*/ 	.short	0x0064
        /*001c*/ 	.short	0x0082
	.zero		2


//--------------------- .nv.info                  --------------------------
	.section	.nv.info,"",@"SHT_CUDA_INFO"
	.align	4


	//----- nvinfo : EIATTR_REGCOUNT
	.align		4
        /*0000*/ 	.byte	0x04, 0x2f
        /*0002*/ 	.short	(.L_5 - .L_4)
	.align		4
.L_4:
        /*0004*/ 	.word	index@(_Z9GPUResamp9InputData)
        /*0008*/ 	.word	0x00000030


	//----- nvinfo : EIATTR_FRAME_SIZE
	.align		4
.L_5:
        /*000c*/ 	.byte	0x04, 0x11
        /*000e*/ 	.short	(.L_7 - .L_6)
	.align		4
.L_6:
        /*0010*/ 	.word	index@($_Z9GPUResamp9InputData$__internal_trig_reduction_slowpathd)
        /*0014*/ 	.word	0x00000028


	//----- nvinfo : EIATTR_FRAME_SIZE
	.align		4
.L_7:
        /*0018*/ 	.byte	0x04, 0x11
        /*001a*/ 	.short	(.L_9 - .L_8)
	.align		4
.L_8:
        /*001c*/ 	.word	index@($__internal_1_$__cuda_sm20_div_rn_f64_full)
        /*0020*/ 	.word	0x00000028


	//----- nvinfo : EIATTR_FRAME_SIZE
	.align		4
.L_9:
        /*0024*/ 	.byte	0x04, 0x11
        /*0026*/ 	.short	(.L_11 - .L_10)
	.align		4
.L_10:
        /*0028*/ 	.word	index@($__internal_0_$__cuda_sm20_dblrcp_rn_slowpath_v3)
        /*002c*/ 	.word	0x00000028


	//----- nvinfo : EIATTR_FRAME_SIZE
	.align		4
.L_11:
        /*0030*/ 	.byte	0x04, 0x11
        /*0032*/ 	.short	(.L_13 - .L_12)
	.align		4
.L_12:
        /*0034*/ 	.word	index@(_Z9GPUResamp9InputData)
        /*0038*/ 	.word	0x00000028


	//----- nvinfo : EIATTR_MIN_STACK_SIZE
	.align		4
.L_13:
        /*003c*/ 	.byte	0x04, 0x12
        /*003e*/ 	.short	(.L_15 - .L_14)
	.align		4
.L_14:
        /*0040*/ 	.word	index@(_Z9GPUResamp9InputData)
        /*0044*/ 	.word	0x00000028
.L_15:


//--------------------- .nv.compat                --------------------------
	.section	.nv.compat,"",@"SHT_CUDA_COMPAT_INFO"
	.align	4
        /*0000*/ 	.byte	0x02, 0x09, 0x00, 0x00, 0x02, 0x02, 0x01, 0x00, 0x02, 0x05, 0x05, 0x00, 0x03, 0x07, 0x01, 0x01
        /*0010*/ 	.byte	0x02, 0x03, 0x00, 0x00, 0x02, 0x06, 0x01, 0x00, 0x04, 0x0b, 0x08, 0x00, 0x01, 0x00, 0x00, 0x00
        /*0020*/ 	.byte	0x00, 0x00, 0x00, 0x00


//--------------------- .nv.info._Z9GPUResamp9InputData --------------------------
	.section	.nv.info._Z9GPUResamp9InputData,"",@"SHT_CUDA_INFO"
	.sectionflags	@""
	.align	4


	//----- nvinfo : EIATTR_CUDA_API_VERSION
	.align		4
        /*0000*/ 	.byte	0x04, 0x37
        /*0002*/ 	.short	(.L_17 - .L_16)
.L_16:
        /*0004*/ 	.word	0x00000082


	//----- nvinfo : EIATTR_KPARAM_INFO
	.align		4
.L_17:
        /*0008*/ 	.byte	0x04, 0x17
        /*000a*/ 	.short	(.L_19 - .L_18)
.L_18:
        /*000c*/ 	.word	0x00000000
        /*0010*/ 	.short	0x0000
        /*0012*/ 	.short	0x0000
        /*0014*/ 	.byte	0x00, 0xf0, 0x41, 0x01


	//----- nvinfo : EIATTR_SPARSE_MMA_MASK
	.align		4
.L_19:
        /*0018*/ 	.byte	0x03, 0x50
        /*001a*/ 	.short	0x0000


	//----- nvinfo : EIATTR_MAXREG_COUNT
	.align		4
        /*001c*/ 	.byte	0x03, 0x1b
        /*001e*/ 	.short	0x00ff


	//----- nvinfo : EIATTR_MERCURY_ISA_VERSION
	.align		4
        /*0020*/ 	.byte	0x03, 0x5f
        /*0022*/ 	.short	0x0101


	//----- nvinfo : EIATTR_VRC_CTA_INIT_COUNT
	.align		4
        /*0024*/ 	.byte	0x02, 0x4a
	.zero		1
	.zero		1


	//----- nvinfo : EIATTR_EXIT_INSTR_OFFSETS
	.align		4
        /*0028*/ 	.byte	0x04, 0x1c
        /*002a*/ 	.short	(.L_21 - .L_20)


	//   ....[0]....
.L_20:
        /*002c*/ 	.word	0x000000a0


	//   ....[1]....
        /*0030*/ 	.word	0x00000dc0


	//   ....[2]....
        /*0034*/ 	.word	0x00000e40


	//   ....[3]....
        /*0038*/ 	.word	0x00004ce0


	//----- nvinfo : EIATTR_CRS_STACK_SIZE
	.align		4
.L_21:
        /*003c*/ 	.byte	0x04, 0x1e
        /*003e*/ 	.short	(.L_23 - .L_22)
.L_22:
        /*0040*/ 	.word	0x00000000


	//----- nvinfo : EIATTR_CBANK_PARAM_SIZE
	.align		4
.L_23:
        /*0044*/ 	.byte	0x03, 0x19
        /*0046*/ 	.short	0x0050


	//----- nvinfo : EIATTR_PARAM_CBANK
	.align		4
        /*0048*/ 	.byte	0x04, 0x0a
        /*004a*/ 	.short	(.L_25 - .L_24)
	.align		4
.L_24:
        /*004c*/ 	.word	index@(.nv.constant0._Z9GPUResamp9InputData)
        /*0050*/ 	.short	0x0380
        /*0052*/ 	.short	0x0050


	//----- nvinfo : EIATTR_SW_WAR
	.align		4
.L_25:
        /*0054*/ 	.byte	0x04, 0x36
        /*0056*/ 	.short	(.L_27 - .L_26)
.L_26:
        /*0058*/ 	.word	0x00000008
.L_27:


//--------------------- .nv.callgraph             --------------------------
	.section	.nv.callgraph,"",@"SHT_CUDA_CALLGRAPH"
	.align	4
	.sectionentsize	8
	.align		4
        /*0000*/ 	.word	0x00000000
	.align		4
        /*0004*/ 	.word	0xffffffff
	.align		4
        /*0008*/ 	.word	0x00000000
	.align		4
        /*000c*/ 	.word	0xfffffffe
	.align		4
        /*0010*/ 	.word	0x00000000
	.align		4
        /*0014*/ 	.word	0xfffffffd
	.align		4
        /*0018*/ 	.word	0x00000000
	.align		4
        /*001c*/ 	.word	0xfffffffc


//--------------------- .nv.constant3             --------------------------
	.section	.nv.constant3,"a",@progbits
	.align	8
.nv.constant3:
	.type		ind,@object
	.size		ind,(ini - ind)
ind:
	.zero		48
	.type		ini,@object
	.size		ini,(.L_1 - ini)
ini:
	.zero		32
.L_1:


//--------------------- .nv.constant4             --------------------------
	.section	.nv.constant4,"a",@progbits
	.align	8
	.align		8
.nv.constant4:
        /*0000*/ 	.dword	__cudart_i2opi_d
	.align		8
        /*0008*/ 	.dword	__cudart_sin_cos_coeffs


//--------------------- .text._Z9GPUResamp9InputData --------------------------
	.section	.text._Z9GPUResamp9InputData,"ax",@progbits
	.align	128
        .global         _Z9GPUResamp9InputData
        .type           _Z9GPUResamp9InputData,@function
        .size           _Z9GPUResamp9InputData,(.L_x_95 - _Z9GPUResamp9InputData)
        .other          _Z9GPUResamp9InputData,@"STO_CUDA_ENTRY STV_DEFAULT"
_Z9GPUResamp9InputData:
.text._Z9GPUResamp9InputData:
[----:B------:R-:W0:Y:S01]  /*0000*/  LDC R1, c[0x0][0x37c] ;  /* 0x0000df00ff017b82 */ /* 0x000e220000000800 */
[----:B------:R-:W1:Y:S07]  /*0010*/  S2R R5, SR_CTAID.X ;  /* 0x0000000000057919 */ /* 0x000e6e0000002500 */
[----:B------:R-:W2:Y:S01]  /*0020*/  LDC R20, c[0x3][0x38] ;  /* 0x00c00e00ff147b82 */ /* 0x000ea20000000800 */
[----:B------:R-:W1:Y:S01]  /*0030*/  LDCU UR4, c[0x0][0x360] ;  /* 0x00006c00ff0477ac */ /* 0x000e620008000800 */
[----:B0-----:R-:W-:Y:S01]  /*0040*/  VIADD R1, R1, 0xffffffd8 ;  /* 0xffffffd801017836 */ /* 0x001fe20000000000 */
[----:B------:R-:W1:Y:S01]  /*0050*/  S2R R0, SR_TID.X ;  /* 0x0000000000007919 */ /* 0x000e620000002100 */
[----:B------:R-:W2:Y:S01]  /*0060*/  LDCU UR5, c[0x3][0x48] ;  /* 0x00c00900ff0577ac */ /* 0x000ea20008000800 */
[----:B-1----:R-:W-:-:S02]  /*0070*/  IMAD R5, R5, UR4, R0 ;  /* 0x0000000405057c24 */ /* 0x002fc4000f8e0200 */
[----:B--2---:R-:W-:-:S05]  /*0080*/  IMAD R0, R20, UR5, RZ ;  /* 0x0000000514007c24 */ /* 0x004fca000f8e02ff */
[----:B------:R-:W-:-:S13]  /*0090*/  ISETP.GE.AND P0, PT, R5, R0, PT ;  /* 0x000000000500720c */ /* 0x000fda0003f06270 */
[----:B------:R-:W-:Y:S05]  /*00a0*/  @P0 EXIT ;  /* 0x000000000000094d */ /* 0x000fea0003800000 */
[----:B------:R-:W0:Y:S01]  /*00b0*/  LDC.64 R6, c[0x0][0x3a0] ;  /* 0x0000e800ff067b82 */ /* 0x000e220000000a00 */
[----:B------:R-:W0:Y:S01]  /*00c0*/  LDCU.64 UR6, c[0x0][0x358] ;  /* 0x00006b00ff0677ac */ /* 0x000e220008000a00 */
[----:B------:R-:W-:Y:S01]  /*00d0*/  IABS R9, R20 ;  /* 0x0000001400097213 */ /* 0x000fe20000000000 */
[----:B------:R-:W1:Y:S01]  /*00e0*/  LDCU UR4, c[0x3][0x40] ;  /* 0x00c00800ff0477ac */ /* 0x000e620008000800 */
[----:B0-----:R-:W2:Y:S02]  /*00f0*/  LDG.E.64 R22, desc[UR6][R6.64] ;  /* 0x0000000606167981 */ /* 0x001ea4000c1e1b00 */
[----:B------:R-:W0:Y:S01]  /*0100*/  I2F.RP R0, R9 ;  /* 0x0000000900007306 */ /* 0x000e220000209400 */
[----:B------:R-:W-:-:S07]  /*0110*/  CS2R R28, SRZ ;  /* 0x00000000001c7805 */ /* 0x000fce000001ff00 */
[----:B0-----:R-:W0:Y:S02]  /*0120*/  MUFU.RCP R0, R0 ;  /* 0x0000000000007308 */ /* 0x001e240000001000 */
[----:B0-----:R-:W-:-:S06]  /*0130*/  VIADD R2, R0, 0xffffffe ;  /* 0x0ffffffe00027836 */ /* 0x001fcc0000000000 */
[----:B------:R0:W3:Y:S02]  /*0140*/  F2I.FTZ.U32.TRUNC.NTZ R3, R2 ;  /* 0x0000000200037305 */ /* 0x0000e4000021f000 */
[----:B0-----:R-:W-:Y:S02]  /*0150*/  IMAD.MOV.U32 R2, RZ, RZ, RZ ;  /* 0x000000ffff027224 */ /* 0x001fe400078e00ff */
[----:B---3--:R-:W-:-:S04]  /*0160*/  IMAD.MOV R4, RZ, RZ, -R3 ;  /* 0x000000ffff047224 */ /* 0x008fc800078e0a03 */
[----:B------:R-:W-:Y:S01]  /*0170*/  IMAD R11, R4, R9, RZ ;  /* 0x00000009040b7224 */ /* 0x000fe200078e02ff */
[----:B------:R-:W-:-:S03]  /*0180*/  IABS R4, R5 ;  /* 0x0000000500047213 */ /* 0x000fc60000000000 */
[----:B------:R-:W-:-:S06]  /*0190*/  IMAD.HI.U32 R3, R3, R11, R2 ;  /* 0x0000000b03037227 */ /* 0x000fcc00078e0002 */
[----:B------:R-:W-:-:S04]  /*01a0*/  IMAD.HI.U32 R3, R3, R4, RZ ;  /* 0x0000000403037227 */ /* 0x000fc800078e00ff */
[----:B------:R-:W-:-:S04]  /*01b0*/  IMAD.MOV R0, RZ, RZ, -R3 ;  /* 0x000000ffff007224 */ /* 0x000fc800078e0a03 */
[----:B------:R-:W-:-:S05]  /*01c0*/  IMAD R0, R9, R0, R4 ;  /* 0x0000000009007224 */ /* 0x000fca00078e0204 */
[----:B------:R-:W-:-:S13]  /*01d0*/  ISETP.GT.U32.AND P1, PT, R9, R0, PT ;  /* 0x000000000900720c */ /* 0x000fda0003f24070 */
[----:B------:R-:W-:Y:S02]  /*01e0*/  @!P1 IMAD.IADD R0, R0, 0x1, -R9 ;  /* 0x0000000100009824 */ /* 0x000fe400078e0a09 */
[----:B------:R-:W-:Y:S01]  /*01f0*/  @!P1 VIADD R3, R3, 0x1 ;  /* 0x0000000103039836 */ /* 0x000fe20000000000 */
[----:B------:R-:W-:Y:S02]  /*0200*/  ISETP.NE.AND P1, PT, R20, RZ, PT ;  /* 0x000000ff1400720c */ /* 0x000fe40003f25270 */
[----:B------:R-:W-:Y:S02]  /*0210*/  ISETP.GE.U32.AND P0, PT, R0, R9, PT ;  /* 0x000000090000720c */ /* 0x000fe40003f06070 */
[----:B------:R-:W-:-:S04]  /*0220*/  LOP3.LUT R0, R5, R20, RZ, 0x3c, !PT ;  /* 0x0000001405007212 */ /* 0x000fc800078e3cff */
[----:B------:R-:W-:-:S07]  /*0230*/  ISETP.GE.AND P2, PT, R0, RZ, PT ;  /* 0x000000ff0000720c */ /* 0x000fce0003f46270 */
[----:B------:R-:W-:-:S06]  /*0240*/  @P0 VIADD R3, R3, 0x1 ;  /* 0x0000000103030836 */ /* 0x000fcc0000000000 */
[----:B------:R-:W-:Y:S01]  /*0250*/  @!P2 IMAD.MOV R3, RZ, RZ, -R3 ;  /* 0x000000ffff03a224 */ /* 0x000fe200078e0a03 */
[----:B------:R-:W-:-:S05]  /*0260*/  @!P1 LOP3.LUT R3, RZ, R20, RZ, 0x33, !PT ;  /* 0x00000014ff039212 */ /* 0x000fca00078e33ff */
[----:B------:R-:W-:Y:S02]  /*0270*/  IMAD.MOV R2, RZ, RZ, -R3 ;  /* 0x000000ffff027224 */ /* 0x000fe400078e0a03 */
[----:B-1----:R-:W-:Y:S02]  /*0280*/  VIADD R0, R3, UR4 ;  /* 0x0000000403007c36 */ /* 0x002fe40008000000 */
[----:B------:R-:W-:Y:S02]  /*0290*/  IMAD R20, R20, R2, R5 ;  /* 0x0000000214147224 */ /* 0x000fe400078e0205 */
[----:B------:R-:W-:Y:S02]  /*02a0*/  VIADD R14, R0, 0x1 ;  /* 0x00000001000e7836 */ /* 0x000fe40000000000 */
[----:B------:R-:W-:-:S04]  /*02b0*/  VIADD R2, R20, 0x1 ;  /* 0x0000000114027836 */ /* 0x000fc80000000000 */
[----:B------:R-:W0:Y:S08]  /*02c0*/  I2F.F64 R14, R14 ;  /* 0x0000000e000e7312 */ /* 0x000e300000201c00 */
[----:B------:R-:W1:Y:S01]  /*02d0*/  I2F.F64 R2, R2 ;  /* 0x0000000200027312 */ /* 0x000e620000201c00 */
[----:B--2---:R-:W-:-:S14]  /*02e0*/  DSETP.GE.AND P0, PT, R22, RZ, PT ;  /* 0x000000ff1600722a */ /* 0x004fdc0003f06000 */
[----:B01----:R-:W-:Y:S05]  /*02f0*/  @!P0 BRA `(.L_x_0) ;  /* 0x0000000400408947 */ /* 0x003fea0003800000 */
[----:B------:R-:W2:Y:S02]  /*0300*/  LDG.E.64 R18, desc[UR6][R6.64+0x8] ;  /* 0x0000080606127981 */ /* 0x000ea4000c1e1b00 */
[----:B--2---:R-:W-:-:S14]  /*0310*/  DSETP.GE.AND P0, PT, R18, RZ, PT ;  /* 0x000000ff1200722a */ /* 0x004fdc0003f06000 */
[----:B------:R-:W-:Y:S05]  /*0320*/  @!P0 BRA `(.L_x_0) ;  /* 0x0000000400348947 */ /* 0x000fea0003800000 */
[----:B------:R-:W2:Y:S04]  /*0330*/  LDG.E.64 R24, desc[UR6][R6.64+0x20] ;  /* 0x0000200606187981 */ /* 0x000ea8000c1e1b00 */
[----:B------:R-:W3:Y:S04]  /*0340*/  LDG.E.64 R8, desc[UR6][R6.64+0x10] ;  /* 0x0000100606087981 */ /* 0x000ee8000c1e1b00 */
[----:B------:R0:W5:Y:S04]  /*0350*/  LDG.E.64 R28, desc[UR6][R6.64+0x18] ;  /* 0x00001806061c7981 */ /* 0x000168000c1e1b00 */
[----:B------:R0:W5:Y:S01]  /*0360*/  LDG.E.64 R26, desc[UR6][R6.64+0x28] ;  /* 0x00002806061a7981 */ /* 0x000162000c1e1b00 */
[----:B------:R-:W-:Y:S01]  /*0370*/  IMAD.MOV.U32 R10, RZ, RZ, 0x1 ;  /* 0x00000001ff0a7424 */ /* 0x000fe200078e00ff */
[----:B------:R-:W-:Y:S01]  /*0380*/  BSSY.RECONVERGENT B0, `(.L_x_1) ;  /* 0x0000015000007945 */ /* 0x000fe20003800200 */
[----:B--2---:R-:W1:Y:S04]  /*0390*/  MUFU.RCP64H R11, R25 ;  /* 0x00000019000b7308 */ /* 0x004e680000001800 */
[----:B-1----:R-:W-:-:S08]  /*03a0*/  DFMA R12, -R24, R10, 1 ;  /* 0x3ff00000180c742b */ /* 0x002fd0000000010a */
[----:B------:R-:W-:-:S08]  /*03b0*/  DFMA R12, R12, R12, R12 ;  /* 0x0000000c0c0c722b */ /* 0x000fd0000000000c */
[----:B------:R-:W-:-:S08]  /*03c0*/  DFMA R12, R10, R12, R10 ;  /* 0x0000000c0a0c722b */ /* 0x000fd0000000000a */
[----:B------:R-:W-:-:S08]  /*03d0*/  DFMA R10, -R24, R12, 1 ;  /* 0x3ff00000180a742b */ /* 0x000fd0000000010c */
[----:B------:R-:W-:Y:S02]  /*03e0*/  DFMA R10, R12, R10, R12 ;  /* 0x0000000a0c0a722b */ /* 0x000fe4000000000c */
[----:B---3--:R-:W-:-:S08]  /*03f0*/  DADD R12, R14, -R8 ;  /* 0x000000000e0c7229 */ /* 0x008fd00000000808 */
[----:B------:R-:W-:Y:S02]  /*0400*/  DMUL R16, R12, R10 ;  /* 0x0000000a0c107228 */ /* 0x000fe40000000000 */
[----:B------:R-:W-:-:S06]  /*0410*/  FSETP.GEU.AND P1, PT, |R13|, 6.5827683646048100446e-37, PT ;  /* 0x036000000d00780b */ /* 0x000fcc0003f2e200 */
[----:B------:R-:W-:-:S08]  /*0420*/  DFMA R8, -R24, R16, R12 ;  /* 0x000000101808722b */ /* 0x000fd0000000010c */
[----:B------:R-:W-:-:S10]  /*0430*/  DFMA R16, R10, R8, R16 ;  /* 0x000000080a10722b */ /* 0x000fd40000000010 */
[----:B------:R-:W-:-:S05]  /*0440*/  FFMA R4, RZ, R25, R17 ;  /* 0x00000019ff047223 */ /* 0x000fca0000000011 */
[----:B------:R-:W-:-:S13]  /*0450*/  FSETP.GT.AND P0, PT, |R4|, 1.469367938527859385e-39, PT ;  /* 0x001000000400780b */ /* 0x000fda0003f04200 */
[----:B0-----:R-:W-:Y:S05]  /*0460*/  @P0 BRA P1, `(.L_x_2) ;  /* 0x0000000000180947 */ /* 0x001fea0000800000 */
[----:B------:R-:W-:Y:S01]  /*0470*/  IMAD.MOV.U32 R8, RZ, RZ, R12 ;  /* 0x000000ffff087224 */ /* 0x000fe200078e000c */
[----:B------:R-:W-:Y:S01]  /*0480*/  MOV R6, 0x4b0 ;  /* 0x000004b000067802 */ /* 0x000fe20000000f00 */
[----:B------:R-:W-:-:S07]  /*0490*/  IMAD.MOV.U32 R7, RZ, RZ, R13 ;  /* 0x000000ffff077224 */ /* 0x000fce00078e000d */
[----:B-----5:R-:W-:Y:S05]  /*04a0*/  CALL.REL.NOINC `($__internal_1_$__cuda_sm20_div_rn_f64_full) ;  /* 0x0000004800ac7944 */ /* 0x020fea0003c00000 */
[----:B------:R-:W-:Y:S02]  /*04b0*/  IMAD.MOV.U32 R16, RZ, RZ, R8 ;  /* 0x000000ffff107224 */ /* 0x000fe400078e0008 */
[----:B------:R-:W-:-:S07]  /*04c0*/  IMAD.MOV.U32 R17, RZ, RZ, R7 ;  /* 0x000000ffff117224 */ /* 0x000fce00078e0007 */
.L_x_2:
[----:B------:R-:W-:Y:S05]  /*04d0*/  BSYNC.RECONVERGENT B0 ;  /* 0x0000000000007941 */ /* 0x000fea0003800200 */
.L_x_1:
[----:B-----5:R-:W0:Y:S01]  /*04e0*/  MUFU.RCP64H R7, R27 ;  /* 0x0000001b00077308 */ /* 0x020e220000001800 */
[----:B------:R-:W-:Y:S01]  /*04f0*/  MOV R6, 0x1 ;  /* 0x0000000100067802 */ /* 0x000fe20000000f00 */
[----:B------:R-:W-:Y:S01]  /*0500*/  DADD R28, R2, -R28 ;  /* 0x00000000021c7229 */ /* 0x000fe2000000081c */
[----:B------:R-:W-:Y:S09]  /*0510*/  BSSY.RECONVERGENT B0, `(.L_x_3) ;  /* 0x0000014000007945 */ /* 0x000ff20003800200 */
[----:B------:R-:W-:Y:S01]  /*0520*/  FSETP.GEU.AND P1, PT, |R29|, 6.5827683646048100446e-37, PT ;  /* 0x036000001d00780b */ /* 0x000fe20003f2e200 */
[----:B0-----:R-:W-:-:S08]  /*0530*/  DFMA R8, -R26, R6, 1 ;  /* 0x3ff000001a08742b */ /* 0x001fd00000000106 */
[----:B------:R-:W-:-:S08]  /*0540*/  DFMA R8, R8, R8, R8 ;  /* 0x000000080808722b */ /* 0x000fd00000000008 */
[----:B------:R-:W-:-:S08]  /*0550*/  DFMA R8, R6, R8, R6 ;  /* 0x000000080608722b */ /* 0x000fd00000000006 */
[----:B------:R-:W-:-:S08]  /*0560*/  DFMA R6, -R26, R8, 1 ;  /* 0x3ff000001a06742b */ /* 0x000fd00000000108 */
[----:B------:R-:W-:-:S08]  /*0570*/  DFMA R6, R8, R6, R8 ;  /* 0x000000060806722b */ /* 0x000fd00000000008 */
[----:B------:R-:W-:-:S08]  /*0580*/  DMUL R8, R28, R6 ;  /* 0x000000061c087228 */ /* 0x000fd00000000000 */
[----:B------:R-:W-:-:S08]  /*0590*/  DFMA R10, -R26, R8, R28 ;  /* 0x000000081a0a722b */ /* 0x000fd0000000011c */
[----:B------:R-:W-:-:S10]  /*05a0*/  DFMA R6, R6, R10, R8 ;  /* 0x0000000a0606722b */ /* 0x000fd40000000008 */
[----:B------:R-:W-:-:S05]  /*05b0*/  FFMA R4, RZ, R27, R7 ;  /* 0x0000001bff047223 */ /* 0x000fca0000000007 */
[----:B------:R-:W-:-:S13]  /*05c0*/  FSETP.GT.AND P0, PT, |R4|, 1.469367938527859385e-39, PT ;  /* 0x001000000400780b */ /* 0x000fda0003f04200 */
[----:B------:R-:W-:Y:S05]  /*05d0*/  @P0 BRA P1, `(.L_x_4) ;  /* 0x00000000001c0947 */ /* 0x000fea0000800000 */
[----:B------:R-:W-:Y:S01]  /*05e0*/  IMAD.MOV.U32 R8, RZ, RZ, R28 ;  /* 0x000000ffff087224 */ /* 0x000fe200078e001c */
[----:B------:R-:W-:Y:S01]  /*05f0*/  MOV R6, 0x640 ;  /* 0x0000064000067802 */ /* 0x000fe20000000f00 */
[----:B------:R-:W-:Y:S02]  /*0600*/  IMAD.MOV.U32 R7, RZ, RZ, R29 ;  /* 0x000000ffff077224 */ /* 0x000fe400078e001d */
[----:B------:R-:W-:Y:S02]  /*0610*/  IMAD.MOV.U32 R24, RZ, RZ, R26 ;  /* 0x000000ffff187224 */ /* 0x000fe400078e001a */
[----:B------:R-:W-:-:S07]  /*0620*/  IMAD.MOV.U32 R25, RZ, RZ, R27 ;  /* 0x000000ffff197224 */ /* 0x000fce00078e001b */
[----:B------:R-:W-:Y:S05]  /*0630*/  CALL.REL.NOINC `($__internal_1_$__cuda_sm20_div_rn_f64_full) ;  /* 0x0000004800487944 */ /* 0x000fea0003c00000 */
[----:B------:R-:W-:-:S07]  /*0640*/  IMAD.MOV.U32 R6, RZ, RZ, R8 ;  /* 0x000000ffff067224 */ /* 0x000fce00078e0008 */
.L_x_4:
[----:B------:R-:W-:Y:S05]  /*0650*/  BSYNC.RECONVERGENT B0 ;  /* 0x0000000000007941 */ /* 0x000fea0003800200 */
.L_x_3:
[----:B------:R-:W0:Y:S01]  /*0660*/  F2I.F64.TRUNC R10, R18 ;  /* 0x00000012000a7311 */ /* 0x000e22000030d100 */
[----:B------:R-:W-:Y:S01]  /*0670*/  IMAD.MOV.U32 R4, RZ, RZ, RZ ;  /* 0x000000ffff047224 */ /* 0x000fe200078e00ff */
[----:B------:R-:W-:Y:S01]  /*0680*/  CS2R R28, SRZ ;  /* 0x00000000001c7805 */ /* 0x000fe2000001ff00 */
[----:B------:R-:W-:Y:S02]  /*0690*/  IMAD.MOV.U32 R8, RZ, RZ, 0x0 ;  /* 0x00000000ff087424 */ /* 0x000fe400078e00ff */
[----:B------:R-:W-:Y:S02]  /*06a0*/  IMAD.MOV.U32 R9, RZ, RZ, 0x3ff00000 ;  /* 0x3ff00000ff097424 */ /* 0x000fe400078e00ff */
[----:B0-----:R-:W-:-:S07]  /*06b0*/  VIADD R21, R10, 0x1 ;  /* 0x000000010a157836 */ /* 0x001fce0000000000 */
.L_x_6:
[----:B------:R-:W-:Y:S01]  /*06c0*/  IMAD R30, R4, R21, 0x6 ;  /* 0x00000006041e7424 */ /* 0x000fe200078e0215 */
[----:B------:R-:W-:Y:S01]  /*06d0*/  UMOV UR4, URZ ;  /* 0x000000ff00047c82 */ /* 0x000fe20008000000 */
[----:B------:R-:W-:Y:S02]  /*06e0*/  IMAD.MOV.U32 R10, RZ, RZ, 0x0 ;  /* 0x00000000ff0a7424 */ /* 0x000fe400078e00ff */
[----:B------:R-:W-:-:S07]  /*06f0*/  IMAD.MOV.U32 R11, RZ, RZ, 0x3ff00000 ;  /* 0x3ff00000ff0b7424 */ /* 0x000fce00078e00ff */
.L_x_5:
[----:B------:R-:W0:Y:S01]  /*0700*/  LDC.64 R24, c[0x0][0x3a0] ;  /* 0x0000e800ff187b82 */ /* 0x000e220000000a00 */
[----:B------:R-:W-:-:S04]  /*0710*/  VIADD R13, R30, UR4 ;  /* 0x000000041e0d7c36 */ /* 0x000fc80008000000 */
[----:B0-----:R-:W-:-:S06]  /*0720*/  IMAD.WIDE R24, R13, 0x8, R24 ;  /* 0x000000080d187825 */ /* 0x001fcc00078e0218 */
[----:B------:R-:W2:Y:S01]  /*0730*/  LDG.E.64 R24, desc[UR6][R24.64] ;  /* 0x0000000618187981 */ /* 0x000ea2000c1e1b00 */
[----:B------:R-:W-:Y:S01]  /*0740*/  UIADD3 UR4, UPT, UPT, UR4, 0x1, URZ ;  /* 0x0000000104047890 */ /* 0x000fe2000fffe0ff */
[C---:B------:R-:W-:Y:S02]  /*0750*/  DMUL R12, R10.reuse, R8 ;  /* 0x000000080a0c7228 */ /* 0x040fe40000000000 */
[----:B------:R-:W-:-:S06]  /*0760*/  DMUL R10, R10, R6 ;  /* 0x000000060a0a7228 */ /* 0x000fcc0000000000 */
[----:B------:R-:W0:Y:S02]  /*0770*/  I2F.F64.U32 R26, UR4 ;  /* 0x00000004001a7d12 */ /* 0x000e240008201800 */
[----:B0-----:R-:W-:Y:S02]  /*0780*/  DSETP.GE.AND P0, PT, R18, R26, PT ;  /* 0x0000001a1200722a */ /* 0x001fe40003f06000 */
[----:B--2---:R-:W-:-:S12]  /*0790*/  DFMA R28, R12, R24, R28 ;  /* 0x000000180c1c722b */ /* 0x004fd8000000001c */
[----:B------:R-:W-:Y:S05]  /*07a0*/  @P0 BRA `(.L_x_5) ;  /* 0xfffffffc00d40947 */ /* 0x000fea000383ffff */
[----:B------:R-:W-:Y:S01]  /*07b0*/  VIADD R4, R4, 0x1 ;  /* 0x0000000104047836 */ /* 0x000fe20000000000 */
[----:B------:R-:W-:-:S03]  /*07c0*/  DMUL R8, R8, R16 ;  /* 0x0000001008087228 */ /* 0x000fc60000000000 */
[----:B------:R-:W0:Y:S02]  /*07d0*/  I2F.F64.U32 R10, R4 ;  /* 0x00000004000a7312 */ /* 0x000e240000201800 */
[----:B0-----:R-:W-:-:S14]  /*07e0*/  DSETP.GE.AND P0, PT, R22, R10, PT ;  /* 0x0000000a1600722a */ /* 0x001fdc0003f06000 */
[----:B------:R-:W-:Y:S05]  /*07f0*/  @P0 BRA `(.L_x_6) ;  /* 0xfffffffc00b00947 */ /* 0x000fea000383ffff */
.L_x_0:
[----:B------:R-:W0:Y:S02]  /*0800*/  LDC.64 R6, c[0x0][0x3a8] ;  /* 0x0000ea00ff067b82 */ /* 0x000e240000000a00 */
[----:B0-----:R-:W2:Y:S01]  /*0810*/  LDG.E.64 R26, desc[UR6][R6.64] ;  /* 0x00000006061a7981 */ /* 0x001ea2000c1e1b00 */
[----:B------:R-:W-:Y:S01]  /*0820*/  CS2R R22, SRZ ;  /* 0x0000000000167805 */ /* 0x000fe2000001ff00 */
[----:B--2---:R-:W-:-:S14]  /*0830*/  DSETP.GE.AND P0, PT, R26, RZ, PT ;  /* 0x000000ff1a00722a */ /* 0x004fdc0003f06000 */
[----:B------:R-:W-:Y:S05]  /*0840*/  @!P0 BRA `(.L_x_7) ;  /* 0x0000000400408947 */ /* 0x000fea0003800000 */
        /* <DEDUP_REMOVED lines=27> */
[----:B------:R-:W-:Y:S01]  /*0a00*/  IMAD.MOV.U32 R16, RZ, RZ, R8 ;  /* 0x000000ffff107224 */ /* 0x000fe200078e0008 */
[----:B------:R-:W-:-:S07]  /*0a10*/  MOV R17, R7 ;  /* 0x0000000700117202 */ /* 0x000fce0000000f00 */
.L_x_9:
[----:B------:R-:W-:Y:S05]  /*0a20*/  BSYNC.RECONVERGENT B0 ;  /* 0x0000000000007941 */ /* 0x000fea0003800200 */
.L_x_8:
[----:B-----5:R-:W0:Y:S01]  /*0a30*/  MUFU.RCP64H R7, R23 ;  /* 0x0000001700077308 */ /* 0x020e220000001800 */
[----:B------:R-:W-:Y:S01]  /*0a40*/  IMAD.MOV.U32 R6, RZ, RZ, 0x1 ;  /* 0x00000001ff067424 */ /* 0x000fe200078e00ff */
        /* <DEDUP_REMOVED lines=21> */
.L_x_11:
[----:B------:R-:W-:Y:S05]  /*0ba0*/  BSYNC.RECONVERGENT B0 ;  /* 0x0000000000007941 */ /* 0x000fea0003800200 */
.L_x_10:
[----:B------:R-:W0:Y:S01]  /*0bb0*/  F2I.F64.TRUNC R10, R18 ;  /* 0x00000012000a7311 */ /* 0x000e22000030d100 */
[----:B------:R-:W-:Y:S01]  /*0bc0*/  IMAD.MOV.U32 R4, RZ, RZ, RZ ;  /* 0x000000ffff047224 */ /* 0x000fe200078e00ff */
[----:B------:R-:W-:Y:S01]  /*0bd0*/  CS2R R22, SRZ ;  /* 0x0000000000167805 */ /* 0x000fe2000001ff00 */
[----:B------:R-:W-:Y:S02]  /*0be0*/  IMAD.MOV.U32 R8, RZ, RZ, 0x0 ;  /* 0x00000000ff087424 */ /* 0x000fe400078e00ff */
[----:B------:R-:W-:Y:S02]  /*0bf0*/  IMAD.MOV.U32 R9, RZ, RZ, 0x3ff00000 ;  /* 0x3ff00000ff097424 */ /* 0x000fe400078e00ff */
[----:B0-----:R-:W-:-:S07]  /*0c00*/  VIADD R21, R10, 0x1 ;  /* 0x000000010a157836 */ /* 0x001fce0000000000 */
.L_x_13:
[----:B------:R-:W-:Y:S01]  /*0c10*/  IMAD R32, R4, R21, 0x6 ;  /* 0x0000000604207424 */ /* 0x000fe200078e0215 */
[----:B------:R-:W-:Y:S01]  /*0c20*/  UMOV UR4, URZ ;  /* 0x000000ff00047c82 */ /* 0x000fe20008000000 */
[----:B------:R-:W-:Y:S02]  /*0c30*/  IMAD.MOV.U32 R10, RZ, RZ, 0x0 ;  /* 0x00000000ff0a7424 */ /* 0x000fe400078e00ff */
[----:B------:R-:W-:-:S07]  /*0c40*/  IMAD.MOV.U32 R11, RZ, RZ, 0x3ff00000 ;  /* 0x3ff00000ff0b7424 */ /* 0x000fce00078e00ff */
.L_x_12:
        /* <DEDUP_REMOVED lines=16> */
.L_x_7:
[----:B------:R-:W0:Y:S01]  /*0d50*/  I2F.F64 R26, R0 ;  /* 0x00000000001a7312 */ /* 0x000e220000201c00 */
[----:B------:R-:W1:Y:S01]  /*0d60*/  LDCU UR4, c[0x3][0x30] ;  /* 0x00c00600ff0477ac */ /* 0x000e620008000800 */
[----:B0-----:R-:W-:Y:S01]  /*0d70*/  DADD R26, R26, R28 ;  /* 0x000000001a1a7229 */ /* 0x001fe2000000001c */
[----:B-1----:R-:W-:-:S05]  /*0d80*/  UIADD3 UR4, UPT, UPT, UR4, -0x4, URZ ;  /* 0xfffffffc04047890 */ /* 0x002fca000fffe0ff */
[----:B------:R-:W0:Y:S02]  /*0d90*/  F2I.F64.TRUNC R4, R26 ;  /* 0x0000001a00047311 */ /* 0x000e24000030d100 */
[----:B0-----:R-:W-:-:S04]  /*0da0*/  ISETP.GE.AND P0, PT, R4, UR4, PT ;  /* 0x0000000404007c0c */ /* 0x001fc8000bf06270 */
[----:B------:R-:W-:-:S13]  /*0db0*/  ISETP.LT.OR P0, PT, R4, 0x4, P0 ;  /* 0x000000040400780c */ /* 0x000fda0000701670 */
[----:B------:R-:W-:Y:S05]  /*0dc0*/  @P0 EXIT ;  /* 0x000000000000094d */ /* 0x000fea0003800000 */
        /* <DEDUP_REMOVED lines=8> */
[----:B------:R-:W0:Y:S02]  /*0e50*/  LDC.64 R12, c[0x0][0x3b0] ;  /* 0x0000ec00ff0c7b82 */ /* 0x000e240000000a00 */
[----:B0-----:R-:W2:Y:S04]  /*0e60*/  LDG.E.64 R32, desc[UR6][R12.64] ;  /* 0x000000060c207981 */ /* 0x001ea8000c1e1b00 */
[----:B------:R-:W3:Y:S04]  /*0e70*/  LDG.E.64 R6, desc[UR6][R12.64+0x18] ;  /* 0x000018060c067981 */ /* 0x000ee8000c1e1b00 */
[----:B------:R-:W4:Y:S01]  /*0e80*/  LDG.E.64 R8, desc[UR6][R12.64+0x10] ;  /* 0x000010060c087981 */ /* 0x000f22000c1e1b00 */
[----:B------:R-:W0:Y:S02]  /*0e90*/  I2F.F64 R16, R4 ;  /* 0x0000000400107312 */ /* 0x000e240000201c00 */
[----:B0-----:R-:W-:-:S02]  /*0ea0*/  DADD R16, R26, -R16 ;  /* 0x000000001a107229 */ /* 0x001fc40000000810 */
[----:B--2---:R-:W-:Y:S02]  /*0eb0*/  DSETP.GE.AND P0, PT, R32, RZ, PT ;  /* 0x000000ff2000722a */ /* 0x004fe40003f06000 */
[----:B---3--:R-:W-:Y:S02]  /*0ec0*/  DADD R2, R2, -R6 ;  /* 0x0000000002027229 */ /* 0x008fe40000000806 */
[----:B----4-:R-:W-:Y:S01]  /*0ed0*/  DADD R6, R14, -R8 ;  /* 0x000000000e067229 */ /* 0x010fe20000000808 */
[----:B------:R-:W-:-:S09]  /*0ee0*/  CS2R R14, SRZ ;  /* 0x00000000000e7805 */ /* 0x000fd2000001ff00 */
[----:B------:R-:W-:Y:S05]  /*0ef0*/  @!P0 BRA `(.L_x_14) ;  /* 0x00000004002c8947 */ /* 0x000fea0003800000 */
[----:B------:R-:W2:Y:S02]  /*0f00*/  LDG.E.64 R30, desc[UR6][R12.64+0x8] ;  /* 0x000008060c1e7981 */ /* 0x000ea4000c1e1b00 */
[----:B--2---:R-:W-:-:S14]  /*0f10*/  DSETP.GE.AND P0, PT, R30, RZ, PT ;  /* 0x000000ff1e00722a */ /* 0x004fdc0003f06000 */
[----:B------:R-:W-:Y:S05]  /*0f20*/  @!P0 BRA `(.L_x_14) ;  /* 0x0000000400208947 */ /* 0x000fea0003800000 */
[----:B------:R-:W2:Y:S04]  /*0f30*/  LDG.E.64 R24, desc[UR6][R12.64+0x20] ;  /* 0x000020060c187981 */ /* 0x000ea8000c1e1b00 */
[----:B------:R0:W5:Y:S01]  /*0f40*/  LDG.E.64 R14, desc[UR6][R12.64+0x28] ;  /* 0x000028060c0e7981 */ /* 0x000162000c1e1b00 */
[----:B------:R-:W-:Y:S01]  /*0f50*/  IMAD.MOV.U32 R8, RZ, RZ, 0x1 ;  /* 0x00000001ff087424 */ /* 0x000fe200078e00ff */
[----:B------:R-:W-:Y:S01]  /*0f60*/  FSETP.GEU.AND P1, PT, |R7|, 6.5827683646048100446e-37, PT ;  /* 0x036000000700780b */ /* 0x000fe20003f2e200 */
[----:B------:R-:W-:Y:S01]  /*0f70*/  BSSY.RECONVERGENT B0, `(.L_x_15) ;  /* 0x0000012000007945 */ /* 0x000fe20003800200 */
[----:B--2---:R-:W1:Y:S03]  /*0f80*/  MUFU.RCP64H R9, R25 ;  /* 0x0000001900097308 */ /* 0x004e660000001800 */
[----:B-1----:R-:W-:-:S08]  /*0f90*/  DFMA R10, -R24, R8, 1 ;  /* 0x3ff00000180a742b */ /* 0x002fd00000000108 */
        /* <DEDUP_REMOVED lines=9> */
[----:B0-----:R-:W-:Y:S05]  /*1030*/  @P0 BRA P1, `(.L_x_16) ;  /* 0x0000000000140947 */ /* 0x001fea0000800000 */
[----:B------:R-:W-:Y:S01]  /*1040*/  IMAD.MOV.U32 R8, RZ, RZ, R6 ;  /* 0x000000ffff087224 */ /* 0x000fe200078e0006 */
[----:B------:R-:W-:-:S07]  /*1050*/  MOV R6, 0x1070 ;  /* 0x0000107000067802 */ /* 0x000fce0000000f00 */
[----:B-----5:R-:W-:Y:S05]  /*1060*/  CALL.REL.NOINC `($__internal_1_$__cuda_sm20_div_rn_f64_full) ;  /* 0x0000003c00bc7944 */ /* 0x020fea0003c00000 */
[----:B------:R-:W-:Y:S01]  /*1070*/  IMAD.MOV.U32 R28, RZ, RZ, R8 ;  /* 0x000000ffff1c7224 */ /* 0x000fe200078e0008 */
[----:B------:R-:W-:-:S07]  /*1080*/  MOV R29, R7 ;  /* 0x00000007001d7202 */ /* 0x000fce0000000f00 */
.L_x_16:
[----:B------:R-:W-:Y:S05]  /*1090*/  BSYNC.RECONVERGENT B0 ;  /* 0x0000000000007941 */ /* 0x000fea0003800200 */
.L_x_15:
[----:B-----5:R-:W0:Y:S01]  /*10a0*/  MUFU.RCP64H R7, R15 ;  /* 0x0000000f00077308 */ /* 0x020e220000001800 */
[----:B------:R-:W-:Y:S01]  /*10b0*/  IMAD.MOV.U32 R6, RZ, RZ, 0x1 ;  /* 0x00000001ff067424 */ /* 0x000fe200078e00ff */
[----:B------:R-:W-:Y:S01]  /*10c0*/  FSETP.GEU.AND P1, PT, |R3|, 6.5827683646048100446e-37, PT ;  /* 0x036000000300780b */ /* 0x000fe20003f2e200 */
[----:B------:R-:W-:Y:S04]  /*10d0*/  BSSY.RECONVERGENT B0, `(.L_x_17) ;  /* 0x0000013000007945 */ /* 0x000fe80003800200 */
        /* <DEDUP_REMOVED lines=18> */
.L_x_18:
[----:B------:R-:W-:Y:S05]  /*1200*/  BSYNC.RECONVERGENT B0 ;  /* 0x0000000000007941 */ /* 0x000fea0003800200 */
.L_x_17:
[----:B------:R-:W0:Y:S01]  /*1210*/  F2I.F64.TRUNC R8, R30 ;  /* 0x0000001e00087311 */ /* 0x000e22000030d100 */
[----:B------:R-:W-:Y:S01]  /*1220*/  IMAD.MOV.U32 R34, RZ, RZ, RZ ;  /* 0x000000ffff227224 */ /* 0x000fe200078e00ff */
[----:B------:R-:W-:Y:S01]  /*1230*/  CS2R R14, SRZ ;  /* 0x00000000000e7805 */ /* 0x000fe2000001ff00 */
[----:B------:R-:W-:Y:S02]  /*1240*/  IMAD.MOV.U32 R2, RZ, RZ, 0x0 ;  /* 0x00000000ff027424 */ /* 0x000fe400078e00ff */
[----:B------:R-:W-:Y:S02]  /*1250*/  IMAD.MOV.U32 R3, RZ, RZ, 0x3ff00000 ;  /* 0x3ff00000ff037424 */ /* 0x000fe400078e00ff */
[----:B0-----:R-:W-:-:S07]  /*1260*/  VIADD R35, R8, 0x1 ;  /* 0x0000000108237836 */ /* 0x001fce0000000000 */
.L_x_20:
[----:B------:R-:W-:Y:S01]  /*1270*/  IMAD R36, R34, R35, 0x6 ;  /* 0x0000000622247424 */ /* 0x000fe200078e0223 */
[----:B------:R-:W-:Y:S01]  /*1280*/  UMOV UR4, URZ ;  /* 0x000000ff00047c82 */ /* 0x000fe20008000000 */
[----:B------:R-:W-:Y:S02]  /*1290*/  IMAD.MOV.U32 R8, RZ, RZ, 0x0 ;  /* 0x00000000ff087424 */ /* 0x000fe400078e00ff */
[----:B------:R-:W-:-:S07]  /*12a0*/  IMAD.MOV.U32 R9, RZ, RZ, 0x3ff00000 ;  /* 0x3ff00000ff097424 */ /* 0x000fce00078e00ff */
.L_x_19:
        /* <DEDUP_REMOVED lines=16> */
.L_x_14:
        /* <DEDUP_REMOVED lines=9> */
[----:B------:R-:W3:Y:S01]  /*1440*/  LDG.E.64 R6, desc[UR6][R2.64+0x10] ;  /* 0x0000100602067981 */ /* 0x000ee2000c1e1b00 */
[----:B------:R-:W-:-:S03]  /*1450*/  IMAD.MOV.U32 R8, RZ, RZ, 0x1 ;  /* 0x00000001ff087424 */ /* 0x000fc600078e00ff */
[----:B------:R-:W5:Y:S04]  /*1460*/  LDG.E.64 R32, desc[UR6][R2.64+0x18] ;  /* 0x0000180602207981 */ /* 0x000f68000c1e1b00 */
[----:B------:R0:W5:Y:S01]  /*1470*/  LDG.E.64 R34, desc[UR6][R2.64+0x28] ;  /* 0x0000280602227981 */ /* 0x000162000c1e1b00 */
[----:B------:R-:W-:Y:S01]  /*1480*/  BSSY.RECONVERGENT B0, `(.L_x_22) ;  /* 0x0000015000007945 */ /* 0x000fe20003800200 */
[----:B--2---:R-:W1:Y:S01]  /*1490*/  MUFU.RCP64H R9, R25 ;  /* 0x0000001900097308 */ /* 0x004e620000001800 */
[----:B---3--:R-:W-:-:S10]  /*14a0*/  DADD R12, R26, -R6 ;  /* 0x000000001a0c7229 */ /* 0x008fd40000000806 */
[----:B------:R-:W-:Y:S01]  /*14b0*/  FSETP.GEU.AND P1, PT, |R13|, 6.5827683646048100446e-37, PT ;  /* 0x036000000d00780b */ /* 0x000fe20003f2e200 */
[----:B-1----:R-:W-:-:S08]  /*14c0*/  DFMA R10, -R24, R8, 1 ;  /* 0x3ff00000180a742b */ /* 0x002fd00000000108 */
[----:B------:R-:W-:-:S08]  /*14d0*/  DFMA R10, R10, R10, R10 ;  /* 0x0000000a0a0a722b */ /* 0x000fd0000000000a */
[----:B------:R-:W-:-:S08]  /*14e0*/  DFMA R10, R8, R10, R8 ;  /* 0x0000000a080a722b */ /* 0x000fd00000000008 */
[----:B------:R-:W-:-:S08]  /*14f0*/  DFMA R8, -R24, R10, 1 ;  /* 0x3ff000001808742b */ /* 0x000fd0000000010a */
[----:B------:R-:W-:-:S08]  /*1500*/  DFMA R8, R10, R8, R10 ;  /* 0x000000080a08722b */ /* 0x000fd0000000000a */
[----:B------:R-:W-:-:S08]  /*1510*/  DMUL R6, R12, R8 ;  /* 0x000000080c067228 */ /* 0x000fd00000000000 */
[----:B------:R-:W-:-:S08]  /*1520*/  DFMA R10, -R24, R6, R12 ;  /* 0x00000006180a722b */ /* 0x000fd0000000010c */
[----:B0-----:R-:W-:-:S10]  /*1530*/  DFMA R2, R8, R10, R6 ;  /* 0x0000000a0802722b */ /* 0x001fd40000000006 */
[----:B------:R-:W-:-:S05]  /*1540*/  FFMA R6, RZ, R25, R3 ;  /* 0x00000019ff067223 */ /* 0x000fca0000000003 */
[----:B------:R-:W-:-:S13]  /*1550*/  FSETP.GT.AND P0, PT, |R6|, 1.469367938527859385e-39, PT ;  /* 0x001000000600780b */ /* 0x000fda0003f04200 */
[----:B------:R-:W-:Y:S05]  /*1560*/  @P0 BRA P1, `(.L_x_23) ;  /* 0x0000000000180947 */ /* 0x000fea0000800000 */
[----:B------:R-:W-:Y:S01]  /*1570*/  IMAD.MOV.U32 R8, RZ, RZ, R12 ;  /* 0x000000ffff087224 */ /* 0x000fe200078e000c */
[----:B------:R-:W-:Y:S01]  /*1580*/  MOV R6, 0x15b0 ;  /* 0x000015b000067802 */ /* 0x000fe20000000f00 */
[----:B------:R-:W-:-:S07]  /*1590*/  IMAD.MOV.U32 R7, RZ, RZ, R13 ;  /* 0x000000ffff077224 */ /* 0x000fce00078e000d */
[----:B-----5:R-:W-:Y:S05]  /*15a0*/  CALL.REL.NOINC `($__internal_1_$__cuda_sm20_div_rn_f64_full) ;  /* 0x00000038006c7944 */ /* 0x020fea0003c00000 */
[----:B------:R-:W-:Y:S01]  /*15b0*/  MOV R2, R8 ;  /* 0x0000000800027202 */ /* 0x000fe20000000f00 */
[----:B------:R-:W-:-:S07]  /*15c0*/  IMAD.MOV.U32 R3, RZ, RZ, R7 ;  /* 0x000000ffff037224 */ /* 0x000fce00078e0007 */
.L_x_23:
[----:B------:R-:W-:Y:S05]  /*15d0*/  BSYNC.RECONVERGENT B0 ;  /* 0x0000000000007941 */ /* 0x000fea0003800200 */
.L_x_22:
        /* <DEDUP_REMOVED lines=23> */
.L_x_25:
[----:B------:R-:W-:Y:S05]  /*1750*/  BSYNC.RECONVERGENT B0 ;  /* 0x0000000000007941 */ /* 0x000fea0003800200 */
.L_x_24:
[----:B------:R-:W0:Y:S01]  /*1760*/  F2I.F64.TRUNC R12, R30 ;  /* 0x0000001e000c7311 */ /* 0x000e22000030d100 */
[----:B------:R-:W-:Y:S01]  /*1770*/  IMAD.MOV.U32 R24, RZ, RZ, RZ ;  /* 0x000000ffff187224 */ /* 0x000fe200078e00ff */
[----:B------:R-:W-:Y:S01]  /*1780*/  CS2R R8, SRZ ;  /* 0x0000000000087805 */ /* 0x000fe2000001ff00 */
[----:B------:R-:W-:Y:S02]  /*1790*/  IMAD.MOV.U32 R10, RZ, RZ, 0x0 ;  /* 0x00000000ff0a7424 */ /* 0x000fe400078e00ff */
[----:B------:R-:W-:Y:S02]  /*17a0*/  IMAD.MOV.U32 R11, RZ, RZ, 0x3ff00000 ;  /* 0x3ff00000ff0b7424 */ /* 0x000fe400078e00ff */
[----:B0-----:R-:W-:-:S07]  /*17b0*/  VIADD R39, R12, 0x1 ;  /* 0x000000010c277836 */ /* 0x001fce0000000000 */
.L_x_27:
[----:B------:R-:W-:Y:S01]  /*17c0*/  IMAD R38, R24, R39, 0x6 ;  /* 0x0000000618267424 */ /* 0x000fe200078e0227 */
[----:B------:R-:W-:Y:S01]  /*17d0*/  UMOV UR4, URZ ;  /* 0x000000ff00047c82 */ /* 0x000fe20008000000 */
[----:B------:R-:W-:Y:S02]  /*17e0*/  IMAD.MOV.U32 R12, RZ, RZ, 0x0 ;  /* 0x00000000ff0c7424 */ /* 0x000fe400078e00ff */
[----:B------:R-:W-:-:S07]  /*17f0*/  IMAD.MOV.U32 R13, RZ, RZ, 0x3ff00000 ;  /* 0x3ff00000ff0d7424 */ /* 0x000fce00078e00ff */
.L_x_26:
        /* <DEDUP_REMOVED lines=16> */
.L_x_21:
[----:B------:R-:W0:Y:S02]  /*1900*/  LDC.64 R12, c[0x0][0x3b8] ;  /* 0x0000ee00ff0c7b82 */ /* 0x000e240000000a00 */
[----:B0-----:R-:W2:Y:S04]  /*1910*/  LDG.E.64 R30, desc[UR6][R12.64] ;  /* 0x000000060c1e7981 */ /* 0x001ea8000c1e1b00 */
[----:B------:R-:W3:Y:S01]  /*1920*/  LDG.E.64 R6, desc[UR6][R12.64+0x10] ;  /* 0x000010060c067981 */ /* 0x000ee2000c1e1b00 */
[----:B------:R-:W-:Y:S01]  /*1930*/  DFMA R28, R16, R14, R8 ;  /* 0x0000000e101c722b */ /* 0x000fe20000000008 */
[----:B------:R-:W-:Y:S01]  /*1940*/  CS2R R8, SRZ ;  /* 0x0000000000087805 */ /* 0x000fe2000001ff00 */
[----:B--2---:R-:W-:Y:S02]  /*1950*/  DSETP.GE.AND P0, PT, R30, RZ, PT ;  /* 0x000000ff1e00722a */ /* 0x004fe40003f06000 */
[----:B---3--:R-:W-:-:S12]  /*1960*/  DADD R6, R26, -R6 ;  /* 0x000000001a067229 */ /* 0x008fd80000000806 */
[----:B------:R-:W-:Y:S05]  /*1970*/  @!P0 BRA `(.L_x_28) ;  /* 0x0000000400348947 */ /* 0x000fea0003800000 */
[----:B------:R-:W2:Y:S02]  /*1980*/  LDG.E.64 R26, desc[UR6][R12.64+0x8] ;  /* 0x000008060c1a7981 */ /* 0x000ea4000c1e1b00 */
[----:B--2---:R-:W-:-:S14]  /*1990*/  DSETP.GE.AND P0, PT, R26, RZ, PT ;  /* 0x000000ff1a00722a */ /* 0x004fdc0003f06000 */
[----:B------:R-:W-:Y:S05]  /*19a0*/  @!P0 BRA `(.L_x_28) ;  /* 0x0000000400288947 */ /* 0x000fea0003800000 */
[----:B------:R-:W2:Y:S04]  /*19b0*/  LDG.E.64 R24, desc[UR6][R12.64+0x20] ;  /* 0x000020060c187981 */ /* 0x000ea8000c1e1b00 */
[----:B------:R-:W3:Y:S04]  /*19c0*/  LDG.E.64 R34, desc[UR6][R12.64+0x18] ;  /* 0x000018060c227981 */ /* 0x000ee8000c1e1b00 */
[----:B------:R0:W5:Y:S01]  /*19d0*/  LDG.E.64 R32, desc[UR6][R12.64+0x28] ;  /* 0x000028060c207981 */ /* 0x000162000c1e1b00 */
[----:B------:R-:W-:Y:S01]  /*19e0*/  IMAD.MOV.U32 R2, RZ, RZ, 0x1 ;  /* 0x00000001ff027424 */ /* 0x000fe200078e00ff */
[----:B------:R-:W-:Y:S01]  /*19f0*/  FSETP.GEU.AND P1, PT, |R7|, 6.5827683646048100446e-37, PT ;  /* 0x036000000700780b */ /* 0x000fe20003f2e200 */
[----:B------:R-:W-:Y:S01]  /*1a00*/  BSSY.RECONVERGENT B0, `(.L_x_29) ;  /* 0x0000013000007945 */ /* 0x000fe20003800200 */
[----:B--2---:R-:W1:Y:S01]  /*1a10*/  MUFU.RCP64H R3, R25 ;  /* 0x0000001900037308 */ /* 0x004e620000001800 */
[----:B---3--:R-:W-:-:S02]  /*1a20*/  DADD R34, R18, -R34 ;  /* 0x0000000012227229 */ /* 0x008fc40000000822 */
        /* <DEDUP_REMOVED lines=14> */
[----:B------:R-:W-:Y:S01]  /*1b10*/  MOV R2, R8 ;  /* 0x0000000800027202 */ /* 0x000fe20000000f00 */
[----:B------:R-:W-:-:S07]  /*1b20*/  IMAD.MOV.U32 R3, RZ, RZ, R7 ;  /* 0x000000ffff037224 */ /* 0x000fce00078e0007 */
.L_x_30:
[----:B------:R-:W-:Y:S05]  /*1b30*/  BSYNC.RECONVERGENT B0 ;  /* 0x0000000000007941 */ /* 0x000fea0003800200 */
.L_x_29:
        /* <DEDUP_REMOVED lines=22> */
.L_x_32:
[----:B------:R-:W-:Y:S05]  /*1ca0*/  BSYNC.RECONVERGENT B0 ;  /* 0x0000000000007941 */ /* 0x000fea0003800200 */
.L_x_31:
[----:B------:R-:W0:Y:S01]  /*1cb0*/  F2I.F64.TRUNC R12, R26 ;  /* 0x0000001a000c7311 */ /* 0x000e22000030d100 */
[----:B------:R-:W-:Y:S01]  /*1cc0*/  IMAD.MOV.U32 R24, RZ, RZ, RZ ;  /* 0x000000ffff187224 */ /* 0x000fe200078e00ff */
[----:B------:R-:W-:Y:S01]  /*1cd0*/  CS2R R8, SRZ ;  /* 0x0000000000087805 */ /* 0x000fe2000001ff00 */
[----:B------:R-:W-:Y:S02]  /*1ce0*/  IMAD.MOV.U32 R10, RZ, RZ, 0x0 ;  /* 0x00000000ff0a7424 */ /* 0x000fe400078e00ff */
[----:B------:R-:W-:Y:S02]  /*1cf0*/  IMAD.MOV.U32 R11, RZ, RZ, 0x3ff00000 ;  /* 0x3ff00000ff0b7424 */ /* 0x000fe400078e00ff */
[----:B0-----:R-:W-:-:S07]  /*1d00*/  VIADD R39, R12, 0x1 ;  /* 0x000000010c277836 */ /* 0x001fce0000000000 */
.L_x_34:
[----:B------:R-:W-:Y:S01]  /*1d10*/  IMAD R38, R24, R39, 0x6 ;  /* 0x0000000618267424 */ /* 0x000fe200078e0227 */
[----:B------:R-:W-:Y:S01]  /*1d20*/  UMOV UR4, URZ ;  /* 0x000000ff00047c82 */ /* 0x000fe20008000000 */
[----:B------:R-:W-:Y:S02]  /*1d30*/  IMAD.MOV.U32 R12, RZ, RZ, 0x0 ;  /* 0x00000000ff0c7424 */ /* 0x000fe400078e00ff */
[----:B------:R-:W-:-:S07]  /*1d40*/  IMAD.MOV.U32 R13, RZ, RZ, 0x3ff00000 ;  /* 0x3ff00000ff0d7424 */ /* 0x000fce00078e00ff */
.L_x_33:
        /* <DEDUP_REMOVED lines=16> */
.L_x_28:
[----:B------:R-:W0:Y:S01]  /*1e50*/  LDCU UR4, c[0x3][0x4c] ;  /* 0x00c00980ff0477ac */ /* 0x000e220008000800 */
[----:B------:R-:W-:Y:S01]  /*1e60*/  DADD R28, R28, R8 ;  /* 0x000000001c1c7229 */ /* 0x000fe20000000008 */
[----:B0-----:R-:W-:-:S09]  /*1e70*/  UISETP.NE.AND UP0, UPT, UR4, 0x1, UPT ;  /* 0x000000010400788c */ /* 0x001fd2000bf05270 */
[----:B------:R-:W-:Y:S05]  /*1e80*/  BRA.U UP0, `(.L_x_35) ;  /* 0x0000000500347547 */ /* 0x000fea000b800000 */
[----:B------:R-:W0:Y:S01]  /*1e90*/  LDCU UR4, c[0x3][0x4] ;  /* 0x00c00080ff0477ac */ /* 0x000e220008000800 */
[----:B------:R-:W1:Y:S01]  /*1ea0*/  LDC.64 R10, c[0x3][RZ] ;  /* 0x00c00000ff0a7b82 */ /* 0x000e620000000a00 */
[----:B------:R-:W-:Y:S01]  /*1eb0*/  IMAD.MOV.U32 R2, RZ, RZ, 0x1 ;  /* 0x00000001ff027424 */ /* 0x000fe200078e00ff */
[----:B------:R-:W-:Y:S01]  /*1ec0*/  UMOV UR8, 0x54442d18 ;  /* 0x54442d1800087882 */ /* 0x000fe20000000000 */
[----:B------:R-:W-:Y:S01]  /*1ed0*/  UMOV UR9, 0x400921fb ;  /* 0x400921fb00097882 */ /* 0x000fe20000000000 */
[----:B0-----:R-:W1:Y:S03]  /*1ee0*/  MUFU.RCP64H R3, UR4 ;  /* 0x0000000400037d08 */ /* 0x001e660008001800 */
[----:B-1----:R-:W-:-:S08]  /*1ef0*/  DFMA R6, R2, -R10, 1 ;  /* 0x3ff000000206742b */ /* 0x002fd0000000080a */
[----:B------:R-:W-:-:S08]  /*1f00*/  DFMA R6, R6, R6, R6 ;  /* 0x000000060606722b */ /* 0x000fd00000000006 */
[----:B------:R-:W-:-:S08]  /*1f10*/  DFMA R6, R2, R6, R2 ;  /* 0x000000060206722b */ /* 0x000fd00000000002 */
[----:B------:R-:W-:-:S08]  /*1f20*/  DFMA R2, R6, -R10, 1 ;  /* 0x3ff000000602742b */ /* 0x000fd0000000080a */
[----:B------:R-:W-:-:S08]  /*1f30*/  DFMA R2, R6, R2, R6 ;  /* 0x000000020602722b */ /* 0x000fd00000000006 */
[----:B------:R-:W-:-:S08]  /*1f40*/  DMUL R8, R2, UR8 ;  /* 0x0000000802087c28 */ /* 0x000fd00008000000 */
[----:B------:R-:W-:-:S08]  /*1f50*/  DFMA R6, R8, -R10, UR8 ;  /* 0x0000000808067e2b */ /* 0x000fd0000800080a */
[----:B------:R-:W-:-:S10]  /*1f60*/  DFMA R8, R2, R6, R8 ;  /* 0x000000060208722b */ /* 0x000fd40000000008 */
[----:B------:R-:W-:-:S05]  /*1f70*/  FFMA R2, RZ, UR4, R9 ;  /* 0x00000004ff027c23 */ /* 0x000fca0008000009 */
[----:B------:R-:W-:-:S13]  /*1f80*/  FSETP.GT.AND P0, PT, |R2|, 1.469367938527859385e-39, PT ;  /* 0x001000000200780b */ /* 0x000fda0003f04200 */
[----:B------:R-:W-:Y:S05]  /*1f90*/  @P0 BRA `(.L_x_36) ;  /* 0x0000000000200947 */ /* 0x000fea0003800000 */
[----:B------:R-:W0:Y:S01]  /*1fa0*/  LDCU.64 UR4, c[0x3][URZ] ;  /* 0x00c00000ff0477ac */ /* 0x000e220008000a00 */
[----:B------:R-:W-:Y:S01]  /*1fb0*/  IMAD.MOV.U32 R8, RZ, RZ, 0x54442d18 ;  /* 0x54442d18ff087424 */ /* 0x000fe200078e00ff */
[----:B------:R-:W-:Y:S01]  /*1fc0*/  MOV R6, 0x2010 ;  /* 0x0000201000067802 */ /* 0x000fe20000000f00 */
[----:B------:R-:W-:Y:S01]  /*1fd0*/  IMAD.MOV.U32 R7, RZ, RZ, 0x400921fb ;  /* 0x400921fbff077424 */ /* 0x000fe200078e00ff */
[----:B0-----:R-:W-:Y:S01]  /*1fe0*/  MOV R24, UR4 ;  /* 0x0000000400187c02 */ /* 0x001fe20008000f00 */
[----:B------:R-:W-:-:S07]  /*1ff0*/  IMAD.U32 R25, RZ, RZ, UR5 ;  /* 0x00000005ff197e24 */ /* 0x000fce000f8e00ff */
[----:B------:R-:W-:Y:S05]  /*2000*/  CALL.REL.NOINC `($__internal_1_$__cuda_sm20_div_rn_f64_full) ;  /* 0x0000002c00d47944 */ /* 0x000fea0003c00000 */
[----:B------:R-:W-:-:S07]  /*2010*/  IMAD.MOV.U32 R9, RZ, RZ, R7 ;  /* 0x000000ffff097224 */ /* 0x000fce00078e0007 */
.L_x_36:
[----:B------:R-:W0:Y:S01]  /*2020*/  LDC R2, c[0x3][0xc] ;  /* 0x00c00300ff027b82 */ /* 0x000e220000000800 */
[----:B------:R-:W-:Y:S01]  /*2030*/  DMUL R8, R8, 4 ;  /* 0x4010000008087828 */ /* 0x000fe20000000000 */
[----:B------:R-:W-:Y:S01]  /*2040*/  UMOV UR4, 0x54442d18 ;  /* 0x54442d1800047882 */ /* 0x000fe20000000000 */
[----:B------:R-:W-:-:S05]  /*2050*/  UMOV UR5, 0x402921fb ;  /* 0x402921fb00057882 */ /* 0x000fca0000000000 */
[----:B------:R-:W1:Y:S08]  /*2060*/  LDC.64 R12, c[0x3][0x8] ;  /* 0x00c00200ff0c7b82 */ /* 0x000e700000000a00 */
[----:B------:R-:W2:Y:S08]  /*2070*/  LDC.64 R30, c[0x3][0x10] ;  /* 0x00c00400ff1e7b82 */ /* 0x000eb00000000a00 */
[----:B------:R-:W2:Y:S01]  /*2080*/  LDC.64 R10, c[0x3][0x18] ;  /* 0x00c00600ff0a7b82 */ /* 0x000ea20000000a00 */
[----:B0-----:R-:W1:Y:S01]  /*2090*/  MUFU.RCP64H R7, R2 ;  /* 0x0000000200077308 */ /* 0x001e620000001800 */
[----:B------:R-:W-:-:S05]  /*20a0*/  VIADD R6, R2, 0x300402 ;  /* 0x0030040202067836 */ /* 0x000fca0000000000 */
[----:B------:R-:W-:Y:S01]  /*20b0*/  FSETP.GEU.AND P0, PT, |R6|, 5.8789094863358348022e-39, PT ;  /* 0x004004020600780b */ /* 0x000fe20003f0e200 */
[----:B------:R-:W0:Y:S08]  /*20c0*/  LDC.64 R26, c[0x3][0x20] ;  /* 0x00c00800ff1a7b82 */ /* 0x000e300000000a00 */
[----:B------:R-:W0:Y:S01]  /*20d0*/  LDC.64 R24, c[0x3][0x28] ;  /* 0x00c00a00ff187b82 */ /* 0x000e220000000a00 */
[----:B-1----:R-:W-:-:S02]  /*20e0*/  DFMA R34, R6, -R12, 1 ;  /* 0x3ff000000622742b */ /* 0x002fc4000000080c */
[----:B--2---:R-:W-:-:S06]  /*20f0*/  DADD R30, R30, -R10 ;  /* 0x000000001e1e7229 */ /* 0x004fcc000000080a */
[----:B------:R-:W-:Y:S02]  /*2100*/  DFMA R34, R34, R34, R34 ;  /* 0x000000222222722b */ /* 0x000fe40000000022 */
[----:B0-----:R-:W-:Y:S02]  /*2110*/  DADD R32, R26, -R24 ;  /* 0x000000001a207229 */ /* 0x001fe40000000818 */
[----:B------:R-:W-:-:S06]  /*2120*/  DFMA R10, R20, R24, R10 ;  /* 0x00000018140a722b */ /* 0x000fcc000000000a */
[----:B------:R-:W-:Y:S02]  /*2130*/  DFMA R32, R20, R32, R30 ;  /* 0x000000201420722b */ /* 0x000fe4000000001e */
[----:B------:R-:W-:Y:S02]  /*2140*/  DFMA R30, R6, R34, R6 ;  /* 0x00000022061e722b */ /* 0x000fe40000000006 */
[----:B------:R-:W-:-:S04]  /*2150*/  DMUL R6, R10, UR4 ;  /* 0x000000040a067c28 */ /* 0x000fc80008000000 */
[----:B------:R-:W-:Y:S02]  /*2160*/  DFMA R32, R22, R26, R32 ;  /* 0x0000001a1620722b */ /* 0x000fe40000000020 */
[----:B------:R-:W-:-:S06]  /*2170*/  DFMA R12, R30, -R12, 1 ;  /* 0x3ff000001e0c742b */ /* 0x000fcc000000080c */
[----:B------:R-:W-:Y:S02]  /*2180*/  DFMA R28, R8, R32, R28 ;  /* 0x00000020081c722b */ /* 0x000fe4000000001c */
[----:B------:R-:W-:Y:S01]  /*2190*/  DFMA R30, R30, R12, R30 ;  /* 0x0000000c1e1e722b */ /* 0x000fe2000000001e */
[----:B------:R-:W-:Y:S10]  /*21a0*/  @P0 BRA `(.L_x_37) ;  /* 0x0000000000200947 */ /* 0x000ff40003800000 */
[----:B------:R-:W0:Y:S01]  /*21b0*/  LDC R8, c[0x3][0x8] ;  /* 0x00c00200ff087b82 */ /* 0x000e220000000800 */
[----:B------:R-:W-:-:S05]  /*21c0*/  LOP3.LUT R2, R2, 0x7fffffff, RZ, 0xc0, !PT ;  /* 0x7fffffff02027812 */ /* 0x000fca00078ec0ff */
[----:B------:R-:W-:Y:S01]  /*21d0*/  VIADD R12, R2, 0xfff00000 ;  /* 0xfff00000020c7836 */ /* 0x000fe20000000000 */
[----:B------:R-:W-:Y:S01]  /*21e0*/  MOV R2, 0x2210 ;  /* 0x0000221000027802 */ /* 0x000fe20000000f00 */
[----:B------:R-:W1:Y:S06]  /*21f0*/  LDC R9, c[0x3][0xc] ;  /* 0x00c00300ff097b82 */ /* 0x000e6c0000000800 */
[----:B01----:R-:W-:Y:S05]  /*2200*/  CALL.REL.NOINC `($__internal_0_$__cuda_sm20_dblrcp_rn_slowpath_v3) ;  /* 0x0000002800b87944 */ /* 0x003fea0003c00000 */
[----:B------:R-:W-:Y:S02]  /*2210*/  IMAD.MOV.U32 R30, RZ, RZ, R8 ;  /* 0x000000ffff1e7224 */ /* 0x000fe400078e0008 */
[----:B------:R-:W-:-:S07]  /*2220*/  IMAD.MOV.U32 R31, RZ, RZ, R9 ;  /* 0x000000ffff1f7224 */ /* 0x000fce00078e0009 */
.L_x_37:
[----:B------:R-:W0:Y:S08]  /*2230*/  LDC R12, c[0x3][0x4] ;  /* 0x00c00100ff0c7b82 */ /* 0x000e300000000800 */
[----:B------:R-:W1:Y:S01]  /*2240*/  LDC.64 R10, c[0x3][RZ] ;  /* 0x00c00000ff0a7b82 */ /* 0x000e620000000a00 */
[----:B0-----:R-:W1:Y:S01]  /*2250*/  MUFU.RCP64H R3, R12 ;  /* 0x0000000c00037308 */ /* 0x001e620000001800 */
[----:B------:R-:W-:-:S05]  /*2260*/  VIADD R2, R12, 0x300402 ;  /* 0x003004020c027836 */ /* 0x000fca0000000000 */
[----:B------:R-:W-:Y:S01]  /*2270*/  FSETP.GEU.AND P0, PT, |R2|, 5.8789094863358348022e-39, PT ;  /* 0x004004020200780b */ /* 0x000fe20003f0e200 */
[----:B-1----:R-:W-:-:S08]  /*2280*/  DFMA R8, R2, -R10, 1 ;  /* 0x3ff000000208742b */ /* 0x002fd0000000080a */
[----:B------:R-:W-:-:S08]  /*2290*/  DFMA R8, R8, R8, R8 ;  /* 0x000000080808722b */ /* 0x000fd00000000008 */
[----:B------:R-:W-:-:S08]  /*22a0*/  DFMA R8, R2, R8, R2 ;  /* 0x000000080208722b */ /* 0x000fd00000000002 */
[----:B------:R-:W-:-:S08]  /*22b0*/  DFMA R10, R8, -R10, 1 ;  /* 0x3ff00000080a742b */ /* 0x000fd0000000080a */
        /* <DEDUP_REMOVED lines=8> */
.L_x_38:
[----:B------:R-:W-:-:S08]  /*2340*/  DADD R8, -R8, R30 ;  /* 0x0000000008087229 */ /* 0x000fd0000000011e */
[----:B------:R-:W-:-:S11]  /*2350*/  DFMA R28, R6, R8, R28 ;  /* 0x00000008061c722b */ /* 0x000fd6000000001c */
.L_x_35:
[----:B------:R-:W-:Y:S01]  /*2360*/  LOP3.LUT R3, R29, 0x7fffffff, RZ, 0xc0, !PT ;  /* 0x7fffffff1d037812 */ /* 0x000fe200078ec0ff */
[----:B------:R-:W-:Y:S03]  /*2370*/  BSSY.RECONVERGENT B0, `(.L_x_39) ;  /* 0x0000072000007945 */ /* 0x000fe60003800200 */
[----:B------:R-:W-:-:S04]  /*2380*/  VIMNMX.U32 R2, PT, PT, R3, 0x401921fb, !PT ;  /* 0x401921fb03027848 */ /* 0x000fc80007fe0000 */
[----:B------:R-:W-:Y:S01]  /*2390*/  ISETP.GE.U32.AND P0, PT, R2, 0x7ff00000, PT ;  /* 0x7ff000000200780c */ /* 0x000fe20003f06070 */
[----:B------:R-:W-:-:S12]  /*23a0*/  IMAD.MOV.U32 R2, RZ, RZ, R28 ;  /* 0x000000ffff027224 */ /* 0x000fd800078e001c */
[----:B------:R-:W-:Y:S05]  /*23b0*/  @!P0 BRA `(.L_x_40) ;  /* 0x0000000000208947 */ /* 0x000fea0003800000 */
[----:B------:R-:W-:-:S14]  /*23c0*/  DSETP.NAN.AND P0, PT, R2, R2, PT ;  /* 0x000000020200722a */ /* 0x000fdc0003f08000 */
[----:B------:R-:W-:Y:S01]  /*23d0*/  @P0 IMAD.MOV.U32 R6, RZ, RZ, 0x54442d18 ;  /* 0x54442d18ff060424 */ /* 0x000fe200078e00ff */
[----:B------:R-:W-:Y:S01]  /*23e0*/  @!P0 DSETP.NEU.AND P1, PT, R2, +INF , PT ;  /* 0x7ff000000200842a */ /* 0x000fe20003f2d000 */
[----:B------:R-:W-:-:S06]  /*23f0*/  @P0 IMAD.MOV.U32 R7, RZ, RZ, 0x401921fb ;  /* 0x401921fbff070424 */ /* 0x000fcc00078e00ff */
[----:B------:R-:W-:-:S06]  /*2400*/  @P0 DADD R6, R28, R6 ;  /* 0x000000001c060229 */ /* 0x000fcc0000000006 */
[----:B------:R-:W-:Y:S02]  /*2410*/  @!P0 FSEL R6, R28, RZ, P1 ;  /* 0x000000ff1c068208 */ /* 0x000fe40000800000 */
[----:B------:R-:W-:Y:S01]  /*2420*/  @!P0 FSEL R7, R29, -QNAN , P1 ;  /* 0xfff800001d078808 */ /* 0x000fe20000800000 */
[----:B------:R-:W-:Y:S06]  /*2430*/  BRA `(.L_x_41) ;  /* 0x0000000400947947 */ /* 0x000fec0003800000 */
.L_x_40:
[----:B------:R-:W-:Y:S01]  /*2440*/  UMOV UR4, 0x54442d18 ;  /* 0x54442d1800047882 */ /* 0x000fe20000000000 */
[----:B------:R-:W-:Y:S01]  /*2450*/  UMOV UR5, 0x401921fb ;  /* 0x401921fb00057882 */ /* 0x000fe20000000000 */
[----:B------:R-:W-:Y:S01]  /*2460*/  IMAD.MOV.U32 R6, RZ, RZ, R28 ;  /* 0x000000ffff067224 */ /* 0x000fe200078e001c */
[----:B------:R-:W-:Y:S01]  /*2470*/  DSETP.GE.AND P0, PT, R2, UR4, PT ;  /* 0x0000000402007e2a */ /* 0x000fe2000bf06000 */
[----:B------:R-:W-:-:S13]  /*2480*/  IMAD.MOV.U32 R7, RZ, RZ, R29 ;  /* 0x000000ffff077224 */ /* 0x000fda00078e001d */
[----:B------:R-:W-:Y:S05]  /*2490*/  @!P0 BRA `(.L_x_41) ;  /* 0x00000004007c8947 */ /* 0x000fea0003800000 */
[----:B------:R-:W-:Y:S01]  /*24a0*/  ISETP.GT.U32.AND P0, PT, R3, 0xfffff, PT ;  /* 0x000fffff0300780c */ /* 0x000fe20003f04070 */
[----:B------:R-:W-:Y:S01]  /*24b0*/  BSSY.RECONVERGENT B1, `(.L_x_42) ;  /* 0x000001e000017945 */ /* 0x000fe20003800200 */
[----:B------:R-:W-:-:S11]  /*24c0*/  SHF.R.U32.HI R7, RZ, 0x14, R3 ;  /* 0x00000014ff077819 */ /* 0x000fd60000011603 */
[----:B------:R-:W-:-:S10]  /*24d0*/  @!P0 DMUL R2, R2, 1.80143985094819840000e+16 ;  /* 0x4350000002028828 */ /* 0x000fd40000000000 */
[C---:B------:R-:W-:Y:S02]  /*24e0*/  @!P0 LEA.HI R6, R3.reuse, R7, RZ, 0xc ;  /* 0x0000000703068211 */ /* 0x040fe400078f60ff */
[----:B------:R-:W-:-:S03]  /*24f0*/  LOP3.LUT R9, R3, 0xfffff, RZ, 0xc0, !PT ;  /* 0x000fffff03097812 */ /* 0x000fc600078ec0ff */
[----:B------:R-:W-:Y:S01]  /*2500*/  @!P0 VIADD R7, R6, 0xffffffca ;  /* 0xffffffca06078836 */ /* 0x000fe20000000000 */
[----:B------:R-:W-:-:S03]  /*2510*/  LOP3.LUT R9, R9, 0x100000, RZ, 0xfc, !PT ;  /* 0x0010000009097812 */ /* 0x000fc600078efcff */
[----:B------:R-:W-:-:S05]  /*2520*/  VIADD R10, R7, 0xfffffbff ;  /* 0xfffffbff070a7836 */ /* 0x000fca0000000000 */
[----:B------:R-:W-:-:S04]  /*2530*/  VIMNMX R11, PT, PT, RZ, R10, PT ;  /* 0x0000000aff0b7248 */ /* 0x000fc80003fe0100 */
[----:B------:R-:W-:-:S05]  /*2540*/  IADD3 R7, PT, PT, R7, -0x401, -R11 ;  /* 0xfffffbff07077810 */ /* 0x000fca0007ffe80b */
[----:B------:R-:W-:-:S05]  /*2550*/  VIADD R7, R7, 0x1 ;  /* 0x0000000107077836 */ /* 0x000fca0000000000 */
[----:B------:R-:W-:Y:S02]  /*2560*/  LOP3.LUT P0, R6, R7, 0x3, RZ, 0xc0, !PT ;  /* 0x0000000307067812 */ /* 0x000fe4000780c0ff */
[----:B------:R-:W-:Y:S01]  /*2570*/  MOV R7, R2 ;  /* 0x0000000200077202 */ /* 0x000fe20000000f00 */
[----:B------:R-:W-:-:S10]  /*2580*/  IMAD.MOV.U32 R2, RZ, RZ, R10 ;  /* 0x000000ffff027224 */ /* 0x000fd400078e000a */
[----:B------:R-:W-:Y:S05]  /*2590*/  @!P0 BRA `(.L_x_43) ;  /* 0x00000000003c8947 */ /* 0x000fea0003800000 */
[----:B------:R-:W-:Y:S01]  /*25a0*/  BSSY.RECONVERGENT B2, `(.L_x_43) ;  /* 0x000000e000027945 */ /* 0x000fe20003800200 */
[----:B------:R-:W-:Y:S02]  /*25b0*/  IMAD.MOV R3, RZ, RZ, -R6 ;  /* 0x000000ffff037224 */ /* 0x000fe400078e0a06 */
[----:B------:R-:W-:-:S07]  /*25c0*/  IMAD.MOV.U32 R2, RZ, RZ, R10 ;  /* 0x000000ffff027224 */ /* 0x000fce00078e000a */
.L_x_44:
[----:B------:R-:W-:Y:S01]  /*25d0*/  VIADD R3, R3, 0x1 ;  /* 0x0000000103037836 */ /* 0x000fe20000000000 */
[----:B------:R-:W-:Y:S01]  /*25e0*/  IADD3 R8, P0, PT, R7, -0x54442d18, RZ ;  /* 0xabbbd2e807087810 */ /* 0x000fe20007f1e0ff */
[----:B------:R-:W-:-:S03]  /*25f0*/  VIADD R2, R2, 0xffffffff ;  /* 0xffffffff02027836 */ /* 0x000fc60000000000 */
[----:B------:R-:W-:Y:S02]  /*2600*/  ISETP.NE.AND P1, PT, R3, RZ, PT ;  /* 0x000000ff0300720c */ /* 0x000fe40003f25270 */
[----:B------:R-:W-:-:S04]  /*2610*/  IADD3.X R6, PT, PT, R9, -0x1921fc, RZ, P0, !PT ;  /* 0xffe6de0409067810 */ /* 0x000fc800007fe4ff */
[----:B------:R-:W-:-:S04]  /*2620*/  ISETP.GE.AND P0, PT, R6, RZ, PT ;  /* 0x000000ff0600720c */ /* 0x000fc80003f06270 */
[----:B------:R-:W-:Y:S02]  /*2630*/  SEL R8, R7, R8, !P0 ;  /* 0x0000000807087207 */ /* 0x000fe40004000000 */
[----:B------:R-:W-:-:S03]  /*2640*/  SEL R6, R9, R6, !P0 ;  /* 0x0000000609067207 */ /* 0x000fc60004000000 */
[C---:B------:R-:W-:Y:S01]  /*2650*/  IMAD.SHL.U32 R7, R8.reuse, 0x2, RZ ;  /* 0x0000000208077824 */ /* 0x040fe200078e00ff */
[----:B------:R-:W-:Y:S01]  /*2660*/  SHF.L.U64.HI R9, R8, 0x1, R6 ;  /* 0x0000000108097819 */ /* 0x000fe20000010206 */
[----:B------:R-:W-:Y:S06]  /*2670*/  @P1 BRA `(.L_x_44) ;  /* 0xfffffffc00d41947 */ /* 0x000fec000383ffff */
[----:B------:R-:W-:Y:S05]  /*2680*/  BSYNC.RECONVERGENT B2 ;  /* 0x0000000000027941 */ /* 0x000fea0003800200 */
.L_x_43:
[----:B------:R-:W-:Y:S05]  /*2690*/  BSYNC.RECONVERGENT B1 ;  /* 0x0000000000017941 */ /* 0x000fea0003800200 */
.L_x_42:
[----:B------:R-:W-:Y:S01]  /*26a0*/  IMAD.IADD R3, R10, 0x1, -R11 ;  /* 0x000000010a037824 */ /* 0x000fe200078e0a0b */
[----:B------:R-:W-:Y:S04]  /*26b0*/  BSSY.RECONVERGENT B1, `(.L_x_45) ;  /* 0x0000025000017945 */ /* 0x000fe80003800200 */
[----:B------:R-:W-:-:S13]  /*26c0*/  ISETP.GE.U32.AND P0, PT, R3, 0x3, PT ;  /* 0x000000030300780c */ /* 0x000fda0003f06070 */
[----:B------:R-:W-:Y:S05]  /*26d0*/  @!P0 BRA `(.L_x_46) ;  /* 0x0000000000888947 */ /* 0x000fea0003800000 */
[----:B------:R-:W-:Y:S01]  /*26e0*/  BSSY.RECONVERGENT B2, `(.L_x_47) ;  /* 0x0000020000027945 */ /* 0x000fe20003800200 */
.L_x_48:
[----:B------:R-:W-:Y:S02]  /*26f0*/  IADD3 R6, P0, PT, R7, -0x54442d18, RZ ;  /* 0xabbbd2e807067810 */ /* 0x000fe40007f1e0ff */
[C---:B------:R-:W-:Y:S01]  /*2700*/  ISETP.GT.AND P1, PT, R2.reuse, 0x3, PT ;  /* 0x000000030200780c */ /* 0x040fe20003f24270 */
[----:B------:R-:W-:Y:S01]  /*2710*/  VIADD R2, R2, 0xfffffffc ;  /* 0xfffffffc02027836 */ /* 0x000fe20000000000 */
[----:B------:R-:W-:-:S04]  /*2720*/  IADD3.X R8, PT, PT, R9, -0x1921fc, RZ, P0, !PT ;  /* 0xffe6de0409087810 */ /* 0x000fc800007fe4ff */
[----:B------:R-:W-:-:S04]  /*2730*/  ISETP.GE.AND P0, PT, R8, RZ, PT ;  /* 0x000000ff0800720c */ /* 0x000fc80003f06270 */
[----:B------:R-:W-:Y:S02]  /*2740*/  SEL R6, R7, R6, !P0 ;  /* 0x0000000607067207 */ /* 0x000fe40004000000 */
[----:B------:R-:W-:-:S03]  /*2750*/  SEL R9, R9, R8, !P0 ;  /* 0x0000000809097207 */ /* 0x000fc60004000000 */
[C---:B------:R-:W-:Y:S01]  /*2760*/  IMAD.SHL.U32 R8, R6.reuse, 0x2, RZ ;  /* 0x0000000206087824 */ /* 0x040fe200078e00ff */
[----:B------:R-:W-:-:S04]  /*2770*/  SHF.L.U64.HI R9, R6, 0x1, R9 ;  /* 0x0000000106097819 */ /* 0x000fc80000010209 */
[----:B------:R-:W-:-:S04]  /*2780*/  IADD3 R3, P0, PT, R8, -0x54442d18, RZ ;  /* 0xabbbd2e808037810 */ /* 0x000fc80007f1e0ff */
        /* <DEDUP_REMOVED lines=22> */
.L_x_47:
[----:B------:R-:W-:-:S07]  /*28f0*/  IMAD.MOV.U32 R8, RZ, RZ, R3 ;  /* 0x000000ffff087224 */ /* 0x000fce00078e0003 */
.L_x_46:
[----:B------:R-:W-:Y:S05]  /*2900*/  BSYNC.RECONVERGENT B1 ;  /* 0x0000000000017941 */ /* 0x000fea0003800200 */
.L_x_45:
[----:B------:R-:W-:Y:S01]  /*2910*/  LOP3.LUT R7, R6, 0x7fffffff, RZ, 0xc0, !PT ;  /* 0x7fffffff06077812 */ /* 0x000fe200078ec0ff */
[----:B------:R-:W-:Y:S01]  /*2920*/  BSSY.RECONVERGENT B1, `(.L_x_49) ;  /* 0x0000014000017945 */ /* 0x000fe20003800200 */
[----:B------:R-:W-:Y:S01]  /*2930*/  ISETP.NE.U32.AND P0, PT, R8, RZ, PT ;  /* 0x000000ff0800720c */ /* 0x000fe20003f05070 */
[----:B------:R-:W-:Y:S02]  /*2940*/  IMAD.MOV.U32 R9, RZ, RZ, RZ ;  /* 0x000000ffff097224 */ /* 0x000fe400078e00ff */
[----:B------:R-:W-:Y:S01]  /*2950*/  IMAD.MOV.U32 R11, RZ, RZ, RZ ;  /* 0x000000ffff0b7224 */ /* 0x000fe200078e00ff */
[----:B------:R-:W-:-:S13]  /*2960*/  ISETP.NE.AND.EX P0, PT, R7, RZ, PT, P0 ;  /* 0x000000ff0700720c */ /* 0x000fda0003f05300 */
[----:B------:R-:W-:Y:S05]  /*2970*/  @!P0 BRA `(.L_x_50) ;  /* 0x0000000000388947 */ /* 0x000fea0003800000 */
[----:B------:R-:W-:-:S06]  /*2980*/  IMAD.MOV.U32 R6, RZ, RZ, R8 ;  /* 0x000000ffff067224 */ /* 0x000fcc00078e0008 */
[----:B------:R-:W-:-:S10]  /*2990*/  DMUL R2, R6, 1.80143985094819840000e+16 ;  /* 0x4350000006027828 */ /* 0x000fd40000000000 */
[----:B------:R-:W-:-:S04]  /*29a0*/  SHF.R.U32.HI R2, RZ, 0x14, R3 ;  /* 0x00000014ff027819 */ /* 0x000fc80000011603 */
[----:B------:R-:W-:-:S04]  /*29b0*/  IADD3 R3, PT, PT, -R2, 0x37, RZ ;  /* 0x0000003702037810 */ /* 0x000fc80007ffe1ff */
[----:B------:R-:W-:Y:S02]  /*29c0*/  IADD3 R6, PT, PT, -R3, 0x401, RZ ;  /* 0x0000040103067810 */ /* 0x000fe40007ffe1ff */
[-C--:B------:R-:W-:Y:S02]  /*29d0*/  SHF.L.U64.HI R7, R8, R3.reuse, R7 ;  /* 0x0000000308077219 */ /* 0x080fe40000010207 */
[----:B------:R-:W-:Y:S02]  /*29e0*/  ISETP.GT.AND P0, PT, R6, RZ, PT ;  /* 0x000000ff0600720c */ /* 0x000fe40003f04270 */
[----:B------:R-:W-:-:S11]  /*29f0*/  SHF.L.U32 R3, R8, R3, RZ ;  /* 0x0000000308037219 */ /* 0x000fd600000006ff */
[----:B------:R-:W-:-:S04]  /*2a00*/  @!P0 IADD3 R2, PT, PT, -R6, 0x1, RZ ;  /* 0x0000000106028810 */ /* 0x000fc80007ffe1ff */
[-CC-:B------:R-:W-:Y:S02]  /*2a10*/  @!P0 SHF.R.U64 R9, R3, R2.reuse, R7.reuse ;  /* 0x0000000203098219 */ /* 0x180fe40000001207 */
[----:B------:R-:W-:Y:S01]  /*2a20*/  @P0 IADD3 R9, P1, PT, RZ, R3, RZ ;  /* 0x00000003ff090210 */ /* 0x000fe20007f3e0ff */
[----:B------:R-:W-:Y:S01]  /*2a30*/  @P0 VIADD R3, R6, 0xffffffff ;  /* 0xffffffff06030836 */ /* 0x000fe20000000000 */
[----:B------:R-:W-:-:S04]  /*2a40*/  @!P0 SHF.R.U32.HI R11, RZ, R2, R7 ;  /* 0x00000002ff0b8219 */ /* 0x000fc80000011607 */
[----:B------:R-:W-:-:S07]  /*2a50*/  @P0 LEA.X R11, R3, R7, 0x14, P1 ;  /* 0x00000007030b0211 */ /* 0x000fce00008ea4ff */
.L_x_50:
[----:B------:R-:W-:Y:S05]  /*2a60*/  BSYNC.RECONVERGENT B1 ;  /* 0x0000000000017941 */ /* 0x000fea0003800200 */
.L_x_49:
[----:B------:R-:W-:Y:S01]  /*2a70*/  LOP3.LUT R7, R11, 0x80000000, R29, 0xb8, !PT ;  /* 0x800000000b077812 */ /* 0x000fe200078eb81d */
[----:B------:R-:W-:-:S07]  /*2a80*/  IMAD.MOV.U32 R6, RZ, RZ, R9 ;  /* 0x000000ffff067224 */ /* 0x000fce00078e0009 */
.L_x_41:
[----:B------:R-:W-:Y:S05]  /*2a90*/  BSYNC.RECONVERGENT B0 ;  /* 0x0000000000007941 */ /* 0x000fea0003800200 */
.L_x_39:
[----:B------:R-:W-:Y:S01]  /*2aa0*/  UMOV UR4, 0x54442d18 ;  /* 0x54442d1800047882 */ /* 0x000fe20000000000 */
[----:B------:R-:W-:Y:S01]  /*2ab0*/  UMOV UR5, 0x401921fb ;  /* 0x401921fb00057882 */ /* 0x000fe20000000000 */
[----:B------:R-:W-:Y:S01]  /*2ac0*/  BSSY.RECONVERGENT B0, `(.L_x_51) ;  /* 0x0000070000007945 */ /* 0x000fe20003800200 */
[----:B------:R-:W-:-:S10]  /*2ad0*/  DADD R6, R6, UR4 ;  /* 0x0000000406067e29 */ /* 0x000fd40008000000 */
[----:B------:R-:W-:Y:S01]  /*2ae0*/  LOP3.LUT R9, R7, 0x7fffffff, RZ, 0xc0, !PT ;  /* 0x7fffffff07097812 */ /* 0x000fe200078ec0ff */
[----:B------:R-:W-:-:S03]  /*2af0*/  IMAD.MOV.U32 R8, RZ, RZ, R6 ;  /* 0x000000ffff087224 */ /* 0x000fc600078e0006 */
[----:B------:R-:W-:-:S04]  /*2b00*/  VIMNMX.U32 R2, PT, PT, R9, 0x401921fb, !PT ;  /* 0x401921fb09027848 */ /* 0x000fc80007fe0000 */
[----:B------:R-:W-:-:S13]  /*2b10*/  ISETP.GE.U32.AND P0, PT, R2, 0x7ff00000, PT ;  /* 0x7ff000000200780c */ /* 0x000fda0003f06070 */
[----:B------:R-:W-:Y:S05]  /*2b20*/  @!P0 BRA `(.L_x_52) ;  /* 0x0000000000188947 */ /* 0x000fea0003800000 */
[----:B------:R-:W-:-:S14]  /*2b30*/  DSETP.NAN.AND P0, PT, R8, R8, PT ;  /* 0x000000080800722a */ /* 0x000fdc0003f08000 */
[----:B------:R-:W-:Y:S02]  /*2b40*/  @!P0 DSETP.NEU.AND P1, PT, R8, +INF , PT ;  /* 0x7ff000000800842a */ /* 0x000fe40003f2d000 */
[----:B------:R-:W-:-:S06]  /*2b50*/  @P0 DADD R2, R6, UR4 ;  /* 0x0000000406020e29 */ /* 0x000fcc0008000000 */
[----:B------:R-:W-:Y:S02]  /*2b60*/  @!P0 FSEL R2, R6, RZ, P1 ;  /* 0x000000ff06028208 */ /* 0x000fe40000800000 */
[----:B------:R-:W-:Y:S01]  /*2b70*/  @!P0 FSEL R3, R7, -QNAN , P1 ;  /* 0xfff8000007038808 */ /* 0x000fe20000800000 */
[----:B------:R-:W-:Y:S06]  /*2b80*/  BRA `(.L_x_53) ;  /* 0x00000004008c7947 */ /* 0x000fec0003800000 */
.L_x_52:
[----:B------:R-:W-:Y:S01]  /*2b90*/  DSETP.GE.AND P0, PT, R8, UR4, PT ;  /* 0x0000000408007e2a */ /* 0x000fe2000bf06000 */
[----:B------:R-:W-:Y:S02]  /*2ba0*/  IMAD.MOV.U32 R2, RZ, RZ, R6 ;  /* 0x000000ffff027224 */ /* 0x000fe400078e0006 */
[----:B------:R-:W-:-:S11]  /*2bb0*/  IMAD.MOV.U32 R3, RZ, RZ, R7 ;  /* 0x000000ffff037224 */ /* 0x000fd600078e0007 */
[----:B------:R-:W-:Y:S05]  /*2bc0*/  @!P0 BRA `(.L_x_53) ;  /* 0x00000004007c8947 */ /* 0x000fea0003800000 */
[----:B------:R-:W-:Y:S01]  /*2bd0*/  ISETP.GT.U32.AND P0, PT, R9, 0xfffff, PT ;  /* 0x000fffff0900780c */ /* 0x000fe20003f04070 */
[----:B------:R-:W-:Y:S01]  /*2be0*/  BSSY.RECONVERGENT B1, `(.L_x_54) ;  /* 0x000001e000017945 */ /* 0x000fe20003800200 */
[----:B------:R-:W-:-:S11]  /*2bf0*/  SHF.R.U32.HI R3, RZ, 0x14, R9 ;  /* 0x00000014ff037819 */ /* 0x000fd60000011609 */
[----:B------:R-:W-:-:S10]  /*2c00*/  @!P0 DMUL R8, R8, 1.80143985094819840000e+16 ;  /* 0x4350000008088828 */ /* 0x000fd40000000000 */
[C---:B------:R-:W-:Y:S01]  /*2c10*/  @!P0 LEA.HI R2, R9.reuse, R3, RZ, 0xc ;  /* 0x0000000309028211 */ /* 0x040fe200078f60ff */
[----:B------:R-:W-:Y:S01]  /*2c20*/  IMAD.MOV.U32 R11, RZ, RZ, R8 ;  /* 0x000000ffff0b7224 */ /* 0x000fe200078e0008 */
[----:B------:R-:W-:-:S03]  /*2c30*/  LOP3.LUT R9, R9, 0xfffff, RZ, 0xc0, !PT ;  /* 0x000fffff09097812 */ /* 0x000fc600078ec0ff */
[----:B------:R-:W-:Y:S01]  /*2c40*/  @!P0 VIADD R3, R2, 0xffffffca ;  /* 0xffffffca02038836 */ /* 0x000fe20000000000 */
[----:B------:R-:W-:-:S03]  /*2c50*/  LOP3.LUT R9, R9, 0x100000, RZ, 0xfc, !PT ;  /* 0x0010000009097812 */ /* 0x000fc600078efcff */
[----:B------:R-:W-:-:S04]  /*2c60*/  VIADD R12, R3, 0xfffffbff ;  /* 0xfffffbff030c7836 */ /* 0x000fc80000000000 */
[----:B------:R-:W-:Y:S01]  /*2c70*/  IMAD.MOV.U32 R2, RZ, RZ, R12 ;  /* 0x000000ffff027224 */ /* 0x000fe200078e000c */
[----:B------:R-:W-:-:S04]  /*2c80*/  VIMNMX R13, PT, PT, RZ, R12, PT ;  /* 0x0000000cff0d7248 */ /* 0x000fc80003fe0100 */
[----:B------:R-:W-:-:S05]  /*2c90*/  IADD3 R3, PT, PT, R3, -0x401, -R13 ;  /* 0xfffffbff03037810 */ /* 0x000fca0007ffe80d */
[----:B------:R-:W-:-:S05]  /*2ca0*/  VIADD R3, R3, 0x1 ;  /* 0x0000000103037836 */ /* 0x000fca0000000000 */
[----:B------:R-:W-:-:S13]  /*2cb0*/  LOP3.LUT P0, R3, R3, 0x3, RZ, 0xc0, !PT ;  /* 0x0000000303037812 */ /* 0x000fda000780c0ff */
[----:B------:R-:W-:Y:S05]  /*2cc0*/  @!P0 BRA `(.L_x_55) ;  /* 0x00000000003c8947 */ /* 0x000fea0003800000 */
[----:B------:R-:W-:Y:S01]  /*2cd0*/  BSSY.RECONVERGENT B2, `(.L_x_55) ;  /* 0x000000e000027945 */ /* 0x000fe20003800200 */
[----:B------:R-:W-:Y:S02]  /*2ce0*/  IMAD.MOV R3, RZ, RZ, -R3 ;  /* 0x000000ffff037224 */ /* 0x000fe400078e0a03 */
[----:B------:R-:W-:-:S07]  /*2cf0*/  IMAD.MOV.U32 R2, RZ, RZ, R12 ;  /* 0x000000ffff027224 */ /* 0x000fce00078e000c */
.L_x_56:
        /* <DEDUP_REMOVED lines=12> */
.L_x_55:
[----:B------:R-:W-:Y:S05]  /*2dc0*/  BSYNC.RECONVERGENT B1 ;  /* 0x0000000000017941 */ /* 0x000fea0003800200 */
.L_x_54:
[----:B------:R-:W-:Y:S01]  /*2dd0*/  IMAD.IADD R3, R12, 0x1, -R13 ;  /* 0x000000010c037824 */ /* 0x000fe200078e0a0d */
[----:B------:R-:W-:Y:S04]  /*2de0*/  BSSY.RECONVERGENT B1, `(.L_x_57) ;  /* 0x0000025000017945 */ /* 0x000fe80003800200 */
[----:B------:R-:W-:-:S13]  /*2df0*/  ISETP.GE.U32.AND P0, PT, R3, 0x3, PT ;  /* 0x000000030300780c */ /* 0x000fda0003f06070 */
[----:B------:R-:W-:Y:S05]  /*2e00*/  @!P0 BRA `(.L_x_58) ;  /* 0x0000000000888947 */ /* 0x000fea0003800000 */
[----:B------:R-:W-:Y:S01]  /*2e10*/  BSSY.RECONVERGENT B2, `(.L_x_59) ;  /* 0x0000020000027945 */ /* 0x000fe20003800200 */
.L_x_60:
        /* <DEDUP_REMOVED lines=20> */
[----:B------:R-:W-:Y:S02]  /*2f60*/  SEL R8, R3, R8, !P0 ;  /* 0x0000000803087207 */ /* 0x000fe40004000000 */
[C---:B------:R-:W-:Y:S02]  /*2f70*/  SHF.L.U32 R10, R9.reuse, 0x1, RZ ;  /* 0x00000001090a7819 */ /* 0x040fe400000006ff */
[----:B------:R-:W-:Y:S02]  /*2f80*/  SHF.L.U64.HI R9, R9, 0x1, R8 ;  /* 0x0000000109097819 */ /* 0x000fe40000010208 */
        /* <DEDUP_REMOVED lines=9> */
.L_x_59:
[----:B------:R-:W-:-:S07]  /*3020*/  IMAD.MOV.U32 R10, RZ, RZ, R3 ;  /* 0x000000ffff0a7224 */ /* 0x000fce00078e0003 */
.L_x_58:
[----:B------:R-:W-:Y:S05]  /*3030*/  BSYNC.RECONVERGENT B1 ;  /* 0x0000000000017941 */ /* 0x000fea0003800200 */
.L_x_57:
        /* <DEDUP_REMOVED lines=19> */
[----:B------:R-:W-:-:S03]  /*3170*/  @!P0 SHF.R.U32.HI R13, RZ, R2, R9 ;  /* 0x00000002ff0d8219 */ /* 0x000fc60000011609 */
[----:B------:R-:W-:-:S08]  /*3180*/  @P0 IMAD.U32.X R13, R3, 0x100000, R9, P1 ;  /* 0x00100000030d0824 */ /* 0x000fd000008e0409 */
.L_x_62:
[----:B------:R-:W-:Y:S05]  /*3190*/  BSYNC.RECONVERGENT B1 ;  /* 0x0000000000017941 */ /* 0x000fea0003800200 */
.L_x_61:
[----:B------:R-:W-:Y:S01]  /*31a0*/  LOP3.LUT R3, R13, 0x80000000, R7, 0xb8, !PT ;  /* 0x800000000d037812 */ /* 0x000fe200078eb807 */
[----:B------:R-:W-:-:S07]  /*31b0*/  IMAD.MOV.U32 R2, RZ, RZ, R11 ;  /* 0x000000ffff027224 */ /* 0x000fce00078e000b */
.L_x_53:
[----:B------:R-:W-:Y:S05]  /*31c0*/  BSYNC.RECONVERGENT B0 ;  /* 0x0000000000007941 */ /* 0x000fea0003800200 */
.L_x_51:
[----:B------:R-:W0:Y:S01]  /*31d0*/  I2F.F64 R6, R0 ;  /* 0x0000000000067312 */ /* 0x000e220000201c00 */
[----:B------:R-:W-:Y:S01]  /*31e0*/  DMUL R16, R16, 8192 ;  /* 0x40c0000010107828 */ /* 0x000fe20000000000 */
[----:B------:R-:W1:Y:S01]  /*31f0*/  LDC R13, c[0x3][0x3c] ;  /* 0x00c00f00ff0d7b82 */ /* 0x000e620000000800 */
[----:B------:R-:W2:Y:S01]  /*3200*/  LDCU.64 UR4, c[0x0][0x3c8] ;  /* 0x00007900ff0477ac */ /* 0x000ea20008000a00 */
[----:B------:R-:W-:Y:S01]  /*3210*/  IMAD.MOV.U32 R12, RZ, RZ, RZ ;  /* 0x000000ffff0c7224 */ /* 0x000fe200078e00ff */
[----:B------:R-:W3:Y:S05]  /*3220*/  LDCU UR8, c[0x3][0x34] ;  /* 0x00c00680ff0877ac */ /* 0x000eea0008000800 */
[----:B------:R-:W4:Y:S01]  /*3230*/  LDC.64 R10, c[0x0][0x3c8] ;  /* 0x0000f200ff0a7b82 */ /* 0x000f220000000a00 */
[----:B------:R-:W5:Y:S01]  /*3240*/  F2I.F64.TRUNC R16, R16 ;  /* 0x0000001000107311 */ /* 0x000f62000030d100 */
[----:B------:R-:W1:Y:S01]  /*3250*/  LDCU.64 UR10, c[0x4][0x8] ;  /* 0x01000100ff0a77ac */ /* 0x000e620008000a00 */
[----:B0-----:R-:W-:Y:S01]  /*3260*/  DADD R6, R18, -R6 ;  /* 0x0000000012067229 */ /* 0x001fe20000000806 */
[----:B------:R-:W0:Y:S07]  /*3270*/  LDCU.64 UR12, c[0x0][0x380] ;  /* 0x00007000ff0c77ac */ /* 0x000e2e0008000a00 */
[----:B------:R-:W-:Y:S01]  /*3280*/  DMUL R6, R6, 8192 ;  /* 0x40c0000006067828 */ /* 0x000fe20000000000 */
[----:B-----5:R-:W-:-:S04]  /*3290*/  VIMNMX R8, PT, PT, RZ, R16, !PT ;  /* 0x00000010ff087248 */ /* 0x020fc80007fe0100 */
[----:B------:R-:W-:-:S05]  /*32a0*/  ISETP.LT.U32.AND P0, PT, R8, 0x1fff, PT ;  /* 0x00001fff0800780c */ /* 0x000fca0003f01070 */
[----:B------:R1:W5:Y:S01]  /*32b0*/  F2I.F64.TRUNC R6, R6 ;  /* 0x0000000600067311 */ /* 0x000362000030d100 */
[----:B------:R-:W-:-:S04]  /*32c0*/  ISETP.LT.U32.AND.EX P0, PT, RZ, RZ, PT, P0 ;  /* 0x000000ffff00720c */ /* 0x000fc80003f01100 */
[----:B------:R-:W-:Y:S02]  /*32d0*/  SEL R8, R8, 0x1fff, P0 ;  /* 0x00001fff08087807 */ /* 0x000fe40000000000 */
[----:B-1----:R-:W-:Y:S02]  /*32e0*/  IADD3 R7, PT, PT, R4, -0x4, -R13 ;  /* 0xfffffffc04077810 */ /* 0x002fe40007ffe80d */
[----:B-----5:R-:W-:-:S03]  /*32f0*/  VIMNMX R9, PT, PT, RZ, R6, !PT ;  /* 0x00000006ff097248 */ /* 0x020fc60007fe0100 */
[----:B---3--:R-:W-:Y:S01]  /*3300*/  IMAD R7, R7, UR8, RZ ;  /* 0x0000000807077c24 */ /* 0x008fe2000f8e02ff */
[----:B--2---:R-:W-:Y:S01]  /*3310*/  LEA R6, P0, R8, UR4, 0x5 ;  /* 0x0000000408067c11 */ /* 0x004fe2000f8028ff */
[----:B------:R-:W-:Y:S01]  /*3320*/  ULEA UR4, UR8, 0x4, 0x3 ;  /* 0x0000000408047891 */ /* 0x000fe2000f8e18ff */
[----:B------:R-:W-:-:S05]  /*3330*/  VIMNMX R9, PT, PT, R9, 0x1fff, PT ;  /* 0x00001fff09097848 */ /* 0x000fca0003fe0100 */
[----:B------:R-:W-:Y:S02]  /*3340*/  IMAD.SHL.U32 R9, R9, 0x8, RZ ;  /* 0x0000000809097824 */ /* 0x000fe400078e00ff */
[----:B------:R-:W-:Y:S01]  /*3350*/  IMAD.U32 R4, RZ, RZ, UR4 ;  /* 0x00000004ff047e24 */ /* 0x000fe2000f8e00ff */
[----:B------:R-:W-:Y:S01]  /*3360*/  UMOV UR4, 0x4 ;  /* 0x0000000400047882 */ /* 0x000fe20000000000 */
[----:B----4-:R-:W-:Y:S01]  /*3370*/  IMAD.WIDE.U32 R10, R9, 0x4, R10 ;  /* 0x00000004090a7825 */ /* 0x010fe200078e000a */
[----:B------:R-:W-:-:S03]  /*3380*/  LEA.HI.X R9, R8, UR5, RZ, 0x5, P0 ;  /* 0x0000000508097c11 */ /* 0x000fc600080f2cff */
[----:B0-----:R-:W-:-:S07]  /*3390*/  IMAD.MOV.U32 R8, RZ, RZ, RZ ;  /* 0x000000ffff087224 */ /* 0x001fce00078e00ff */
.L_x_70:
[----:B------:R-:W0:Y:S01]  /*33a0*/  I2F.F64 R28, UR4 ;  /* 0x00000004001c7d12 */ /* 0x000e220008201c00 */
[----:B------:R-:W-:Y:S01]  /*33b0*/  BSSY.RECONVERGENT B0, `(.L_x_63) ;  /* 0x0000020000007945 */ /* 0x000fe20003800200 */
[----:B0-----:R-:W-:-:S08]  /*33c0*/  DMUL R28, R28, R14 ;  /* 0x0000000e1c1c7228 */ /* 0x001fd00000000000 */
[----:B------:R-:W-:-:S14]  /*33d0*/  DSETP.NEU.AND P0, PT, |R28|, +INF , PT ;  /* 0x7ff000001c00742a */ /* 0x000fdc0003f0d200 */
[----:B------:R-:W-:Y:S01]  /*33e0*/  @!P0 DMUL R30, RZ, R28 ;  /* 0x0000001cff1e8228 */ /* 0x000fe20000000000 */
[----:B------:R-:W-:Y:S01]  /*33f0*/  @!P0 IMAD.MOV.U32 R13, RZ, RZ, 0x1 ;  /* 0x00000001ff0d8424 */ /* 0x000fe200078e00ff */
[----:B------:R-:W-:Y:S09]  /*3400*/  @!P0 BRA `(.L_x_64) ;  /* 0x0000000000688947 */ /* 0x000ff20003800000 */
[----:B------:R-:W-:Y:S01]  /*3410*/  UMOV UR8, 0x6dc9c883 ;  /* 0x6dc9c88300087882 */ /* 0x000fe20000000000 */
[----:B------:R-:W-:Y:S01]  /*3420*/  UMOV UR9, 0x3fe45f30 ;  /* 0x3fe45f3000097882 */ /* 0x000fe20000000000 */
[C---:B------:R-:W-:Y:S01]  /*3430*/  DSETP.GE.AND P0, PT, |R28|.reuse, 2.14748364800000000000e+09, PT ;  /* 0x41e000001c00742a */ /* 0x040fe20003f06200 */
[----:B------:R-:W-:Y:S01]  /*3440*/  BSSY.RECONVERGENT B1, `(.L_x_65) ;  /* 0x0000015000017945 */ /* 0x000fe20003800200 */
[----:B------:R-:W-:Y:S01]  /*3450*/  DMUL R16, R28, UR8 ;  /* 0x000000081c107c28 */ /* 0x000fe20008000000 */
[----:B------:R-:W-:Y:S01]  /*3460*/  UMOV UR8, 0x54442d18 ;  /* 0x54442d1800087882 */ /* 0x000fe20000000000 */
[----:B------:R-:W-:-:S04]  /*3470*/  UMOV UR9, 0x3ff921fb ;  /* 0x3ff921fb00097882 */ /* 0x000fc80000000000 */
[----:B------:R-:W0:Y:S08]  /*3480*/  F2I.F64 R13, R16 ;  /* 0x00000010000d7311 */ /* 0x000e300000301100 */
[----:B0-----:R-:W0:Y:S02]  /*3490*/  I2F.F64 R30, R13 ;  /* 0x0000000d001e7312 */ /* 0x001e240000201c00 */
[----:B0-----:R-:W-:Y:S01]  /*34a0*/  DFMA R18, R30, -UR8, R28 ;  /* 0x800000081e127c2b */ /* 0x001fe2000800001c */
[----:B------:R-:W-:Y:S01]  /*34b0*/  UMOV UR8, 0x33145c00 ;  /* 0x33145c0000087882 */ /* 0x000fe20000000000 */
[----:B------:R-:W-:-:S06]  /*34c0*/  UMOV UR9, 0x3c91a626 ;  /* 0x3c91a62600097882 */ /* 0x000fcc0000000000 */
[----:B------:R-:W-:Y:S01]  /*34d0*/  DFMA R18, R30, -UR8, R18 ;  /* 0x800000081e127c2b */ /* 0x000fe20008000012 */
[----:B------:R-:W-:Y:S01]  /*34e0*/  UMOV UR8, 0x252049c0 ;  /* 0x252049c000087882 */ /* 0x000fe20000000000 */
[----:B------:R-:W-:-:S06]  /*34f0*/  UMOV UR9, 0x397b839a ;  /* 0x397b839a00097882 */ /* 0x000fcc0000000000 */
[----:B------:R-:W-:Y:S01]  /*3500*/  DFMA R30, R30, -UR8, R18 ;  /* 0x800000081e1e7c2b */ /* 0x000fe20008000012 */
[----:B------:R-:W-:Y:S10]  /*3510*/  @!P0 BRA `(.L_x_66) ;  /* 0x00000000001c8947 */ /* 0x000ff40003800000 */
[----:B------:R-:W-:Y:S01]  /*3520*/  IMAD.MOV.U32 R16, RZ, RZ, R28 ;  /* 0x000000ffff107224 */ /* 0x000fe200078e001c */
[----:B------:R-:W-:Y:S01]  /*3530*/  MOV R30, 0x3560 ;  /* 0x00003560001e7802 */ /* 0x000fe20000000f00 */
[----:B------:R-:W-:-:S07]  /*3540*/  IMAD.MOV.U32 R26, RZ, RZ, R29 ;  /* 0x000000ffff1a7224 */ /* 0x000fce00078e001d */
[----:B------:R-:W-:Y:S05]  /*3550*/  CALL.REL.NOINC `($_Z9GPUResamp9InputData$__internal_trig_reduction_slowpathd) ;  /* 0x0000002000107944 */ /* 0x000fea0003c00000 */
[----:B------:R-:W-:Y:S01]  /*3560*/  IMAD.MOV.U32 R13, RZ, RZ, R16 ;  /* 0x000000ffff0d7224 */ /* 0x000fe200078e0010 */
[----:B------:R-:W-:Y:S01]  /*3570*/  MOV R30, R32 ;  /* 0x00000020001e7202 */ /* 0x000fe20000000f00 */
[----:B------:R-:W-:-:S07]  /*3580*/  IMAD.MOV.U32 R31, RZ, RZ, R33 ;  /* 0x000000ffff1f7224 */ /* 0x000fce00078e0021 */
.L_x_66:
[----:B------:R-:W-:Y:S05]  /*3590*/  BSYNC.RECONVERGENT B1 ;  /* 0x0000000000017941 */ /* 0x000fea0003800200 */
.L_x_65:
[----:B------:R-:W-:-:S07]  /*35a0*/  VIADD R13, R13, 0x1 ;  /* 0x000000010d0d7836 */ /* 0x000fce0000000000 */
.L_x_64:
[----:B------:R-:W-:Y:S05]  /*35b0*/  BSYNC.RECONVERGENT B0 ;  /* 0x0000000000007941 */ /* 0x000fea0003800200 */
.L_x_63:
[----:B------:R-:W-:-:S05]  /*35c0*/  IMAD.SHL.U32 R16, R13, 0x40, RZ ;  /* 0x000000400d107824 */ /* 0x000fca00078e00ff */
[----:B------:R-:W-:-:S04]  /*35d0*/  LOP3.LUT R16, R16, 0x40, RZ, 0xc0, !PT ;  /* 0x0000004010107812 */ /* 0x000fc800078ec0ff */
[----:B------:R-:W-:-:S05]  /*35e0*/  IADD3 R36, P0, PT, R16, UR10, RZ ;  /* 0x0000000a10247c10 */ /* 0x000fca000ff1e0ff */
[----:B------:R-:W-:-:S05]  /*35f0*/  IMAD.X R37, RZ, RZ, UR11, P0 ;  /* 0x0000000bff257e24 */ /* 0x000fca00080e06ff */
[----:B------:R-:W2:Y:S04]  /*3600*/  LDG.E.128.CONSTANT R16, desc[UR6][R36.64] ;  /* 0x0000000624107981 */ /* 0x000ea8000c1e9d00 */
[----:B------:R-:W3:Y:S04]  /*3610*/  LDG.E.128.CONSTANT R20, desc[UR6][R36.64+0x10] ;  /* 0x0000100624147981 */ /* 0x000ee8000c1e9d00 */
[----:B------:R-:W4:Y:S01]  /*3620*/  LDG.E.128.CONSTANT R24, desc[UR6][R36.64+0x20] ;  /* 0x0000200624187981 */ /* 0x000f22000c1e9d00 */
[----:B------:R-:W-:Y:S01]  /*3630*/  LOP3.LUT R32, R13, 0x1, RZ, 0xc0, !PT ;  /* 0x000000010d207812 */ /* 0x000fe200078ec0ff */
[----:B------:R-:W-:Y:S01]  /*3640*/  IMAD.MOV.U32 R34, RZ, RZ, 0x20fd8164 ;  /* 0x20fd8164ff227424 */ /* 0x000fe200078e00ff */
[----:B------:R-:W-:Y:S01]  /*3650*/  DSETP.NEU.AND P1, PT, |R28|, +INF , PT ;  /* 0x7ff000001c00742a */ /* 0x000fe20003f2d200 */
[----:B------:R-:W-:Y:S01]  /*3660*/  IMAD.MOV.U32 R35, RZ, RZ, 0x3da8ff83 ;  /* 0x3da8ff83ff237424 */ /* 0x000fe200078e00ff */
[----:B------:R-:W-:Y:S01]  /*3670*/  ISETP.NE.U32.AND P0, PT, R32, 0x1, PT ;  /* 0x000000012000780c */ /* 0x000fe20003f05070 */
[----:B------:R-:W-:Y:S01]  /*3680*/  DMUL R32, R30, R30 ;  /* 0x0000001e1e207228 */ /* 0x000fe20000000000 */
[----:B------:R-:W-:Y:S02]  /*3690*/  BSSY.RECONVERGENT B0, `(.L_x_67) ;  /* 0x000002c000007945 */ /* 0x000fe40003800200 */
[----:B------:R-:W-:-:S02]  /*36a0*/  FSEL R34, R34, -8.06006814911005101289e+34, !P0 ;  /* 0xf9785eba22227808 */ /* 0x000fc40004000000 */
[----:B------:R-:W-:-:S06]  /*36b0*/  FSEL R35, -R35, 0.11223486810922622681, !P0 ;  /* 0x3de5db6523237808 */ /* 0x000fcc0004000100 */
[----:B--2---:R-:W-:-:S08]  /*36c0*/  DFMA R16, R32, R34, R16 ;  /* 0x000000222010722b */ /* 0x004fd00000000010 */
[----:B------:R-:W-:-:S08]  /*36d0*/  DFMA R16, R32, R16, R18 ;  /* 0x000000102010722b */ /* 0x000fd00000000012 */
[----:B---3--:R-:W-:-:S08]  /*36e0*/  DFMA R16, R32, R16, R20 ;  /* 0x000000102010722b */ /* 0x008fd00000000014 */
[----:B------:R-:W-:-:S08]  /*36f0*/  DFMA R16, R32, R16, R22 ;  /* 0x000000102010722b */ /* 0x000fd00000000016 */
[----:B----4-:R-:W-:-:S08]  /*3700*/  DFMA R16, R32, R16, R24 ;  /* 0x000000102010722b */ /* 0x010fd00000000018 */
[----:B------:R-:W-:-:S08]  /*3710*/  DFMA R16, R32, R16, R26 ;  /* 0x000000102010722b */ /* 0x000fd0000000001a */
[----:B------:R-:W-:Y:S02]  /*3720*/  DFMA R30, R16, R30, R30 ;  /* 0x0000001e101e722b */ /* 0x000fe4000000001e */
[----:B------:R-:W-:Y:S02]  /*3730*/  DFMA R16, R32, R16, 1 ;  /* 0x3ff000002010742b */ /* 0x000fe40000000010 */
[----:B------:R-:W-:-:S08]  /*3740*/  @!P1 DMUL R32, RZ, R28 ;  /* 0x0000001cff209228 */ /* 0x000fd00000000000 */
[----:B------:R-:W-:Y:S01]  /*3750*/  FSEL R18, R16, R30, !P0 ;  /* 0x0000001e10127208 */ /* 0x000fe20004000000 */
[----:B------:R-:W-:Y:S01]  /*3760*/  @!P1 IMAD.MOV.U32 R30, RZ, RZ, RZ ;  /* 0x000000ffff1e9224 */ /* 0x000fe200078e00ff */
[----:B------:R-:W-:Y:S02]  /*3770*/  FSEL R19, R17, R31, !P0 ;  /* 0x0000001f11137208 */ /* 0x000fe40004000000 */
[----:B------:R-:W-:-:S04]  /*3780*/  LOP3.LUT P0, RZ, R13, 0x2, RZ, 0xc0, !PT ;  /* 0x000000020dff7812 */ /* 0x000fc8000780c0ff */
[----:B------:R-:W-:-:S10]  /*3790*/  DADD R16, RZ, -R18 ;  /* 0x00000000ff107229 */ /* 0x000fd40000000812 */
[----:B------:R-:W-:Y:S02]  /*37a0*/  FSEL R16, R18, R16, !P0 ;  /* 0x0000001012107208 */ /* 0x000fe40004000000 */
[----:B------:R-:W-:-:S04]  /*37b0*/  FSEL R17, R19, R17, !P0 ;  /* 0x0000001113117208 */ /* 0x000fc80004000000 */
[----:B------:R0:W1:Y:S01]  /*37c0*/  F2F.F32.F64 R13, R16 ;  /* 0x00000010000d7310 */ /* 0x0000620000301000 */
[----:B------:R-:W-:Y:S05]  /*37d0*/  @!P1 BRA `(.L_x_68) ;  /* 0x00000000005c9947 */ /* 0x000fea0003800000 */
[----:B------:R-:W-:Y:S01]  /*37e0*/  UMOV UR8, 0x6dc9c883 ;  /* 0x6dc9c88300087882 */ /* 0x000fe20000000000 */
[----:B------:R-:W-:Y:S01]  /*37f0*/  UMOV UR9, 0x3fe45f30 ;  /* 0x3fe45f3000097882 */ /* 0x000fe20000000000 */
[C---:B------:R-:W-:Y:S02]  /*3800*/  DSETP.GE.AND P0, PT, |R28|.reuse, 2.14748364800000000000e+09, PT ;  /* 0x41e000001c00742a */ /* 0x040fe40003f06200 */
[----:B------:R-:W-:Y:S01]  /*3810*/  DMUL R30, R28, UR8 ;  /* 0x000000081c1e7c28 */ /* 0x000fe20008000000 */
[----:B------:R-:W-:Y:S01]  /*3820*/  UMOV UR8, 0x54442d18 ;  /* 0x54442d1800087882 */ /* 0x000fe20000000000 */
[----:B------:R-:W-:-:S08]  /*3830*/  UMOV UR9, 0x3ff921fb ;  /* 0x3ff921fb00097882 */ /* 0x000fd00000000000 */
[----:B------:R-:W2:Y:S08]  /*3840*/  F2I.F64 R30, R30 ;  /* 0x0000001e001e7311 */ /* 0x000eb00000301100 */
[----:B--2---:R-:W0:Y:S02]  /*3850*/  I2F.F64 R32, R30 ;  /* 0x0000001e00207312 */ /* 0x004e240000201c00 */
        /* <DEDUP_REMOVED lines=8> */
[----:B------:R-:W-:Y:S01]  /*38e0*/  BSSY.RECONVERGENT B1, `(.L_x_69) ;  /* 0x0000005000017945 */ /* 0x000fe20003800200 */
[----:B------:R-:W-:Y:S01]  /*38f0*/  IMAD.MOV.U32 R16, RZ, RZ, R28 ;  /* 0x000000ffff107224 */ /* 0x000fe200078e001c */
[----:B------:R-:W-:Y:S01]  /*3900*/  MOV R30, 0x3930 ;  /* 0x00003930001e7802 */ /* 0x000fe20000000f00 */
[----:B------:R-:W-:-:S07]  /*3910*/  IMAD.MOV.U32 R26, RZ, RZ, R29 ;  /* 0x000000ffff1a7224 */ /* 0x000fce00078e001d */
[----:B-1----:R-:W-:Y:S05]  /*3920*/  CALL.REL.NOINC `($_Z9GPUResamp9InputData$__internal_trig_reduction_slowpathd) ;  /* 0x0000001c001c7944 */ /* 0x002fea0003c00000 */
[----:B------:R-:W-:Y:S05]  /*3930*/  BSYNC.RECONVERGENT B1 ;  /* 0x0000000000017941 */ /* 0x000fea0003800200 */
.L_x_69:
[----:B------:R-:W-:-:S07]  /*3940*/  IMAD.MOV.U32 R30, RZ, RZ, R16 ;  /* 0x000000ffff1e7224 */ /* 0x000fce00078e0010 */
.L_x_68:
[----:B------:R-:W-:Y:S05]  /*3950*/  BSYNC.RECONVERGENT B0 ;  /* 0x0000000000007941 */ /* 0x000fea0003800200 */
.L_x_67:
[C---:B0-----:R-:W-:Y:S01]  /*3960*/  IMAD.SHL.U32 R16, R30.reuse, 0x40, RZ ;  /* 0x000000401e107824 */ /* 0x041fe200078e00ff */
[----:B------:R-:W-:Y:S01]  /*3970*/  LOP3.LUT R28, R30, 0x1, RZ, 0xc0, !PT ;  /* 0x000000011e1c7812 */ /* 0x000fe200078ec0ff */
[----:B------:R-:W-:Y:S01]  /*3980*/  IMAD.MOV.U32 R34, RZ, RZ, 0x20fd8164 ;  /* 0x20fd8164ff227424 */ /* 0x000fe200078e00ff */
[----:B------:R-:W2:Y:S02]  /*3990*/  LDG.E R39, desc[UR6][R10.64+0x4] ;  /* 0x000004060a277981 */ /* 0x000ea4000c1e1900 */
[----:B------:R-:W-:Y:S01]  /*39a0*/  LOP3.LUT R16, R16, 0x40, RZ, 0xc0, !PT ;  /* 0x0000004010107812 */ /* 0x000fe200078ec0ff */
[----:B------:R-:W-:Y:S01]  /*39b0*/  IMAD.MOV.U32 R31, RZ, RZ, 0x3da8ff83 ;  /* 0x3da8ff83ff1f7424 */ /* 0x000fe200078e00ff */
[----:B------:R-:W3:Y:S02]  /*39c0*/  LDG.E R41, desc[UR6][R10.64+0xc] ;  /* 0x00000c060a297981 */ /* 0x000ee4000c1e1900 */
[----:B------:R-:W-:-:S05]  /*39d0*/  IADD3 R36, P0, PT, R16, UR10, RZ ;  /* 0x0000000a10247c10 */ /* 0x000fca000ff1e0ff */
[----:B------:R-:W-:-:S05]  /*39e0*/  IMAD.X R37, RZ, RZ, UR11, P0 ;  /* 0x0000000bff257e24 */ /* 0x000fca00080e06ff */
[----:B------:R-:W4:Y:S04]  /*39f0*/  LDG.E.128.CONSTANT R16, desc[UR6][R36.64] ;  /* 0x0000000624107981 */ /* 0x000f28000c1e9d00 */
[----:B------:R-:W5:Y:S04]  /*3a00*/  LDG.E.128.CONSTANT R20, desc[UR6][R36.64+0x10] ;  /* 0x0000100624147981 */ /* 0x000f68000c1e9d00 */
[----:B------:R-:W2:Y:S01]  /*3a10*/  LDG.E.128.CONSTANT R24, desc[UR6][R36.64+0x20] ;  /* 0x0000200624187981 */ /* 0x000ea2000c1e9d00 */
[----:B------:R-:W-:Y:S01]  /*3a20*/  ISETP.NE.U32.AND P0, PT, R28, 0x1, PT ;  /* 0x000000011c00780c */ /* 0x000fe20003f05070 */
[----:B------:R-:W-:-:S03]  /*3a30*/  DMUL R28, R32, R32 ;  /* 0x00000020201c7228 */ /* 0x000fc60000000000 */
[----:B------:R-:W-:Y:S02]  /*3a40*/  FSEL R34, R34, -8.06006814911005101289e+34, !P0 ;  /* 0xf9785eba22227808 */ /* 0x000fe40004000000 */
[----:B------:R-:W-:Y:S01]  /*3a50*/  FSEL R35, -R31, 0.11223486810922622681, !P0 ;  /* 0x3de5db651f237808 */ /* 0x000fe20004000100 */
[----:B------:R-:W3:Y:S05]  /*3a60*/  LDG.E R37, desc[UR6][R10.64] ;  /* 0x000000060a257981 */ /* 0x000eea000c1e1900 */
[----:B----4-:R-:W-:Y:S01]  /*3a70*/  DFMA R16, R28, R34, R16 ;  /* 0x000000221c10722b */ /* 0x010fe20000000010 */
[----:B------:R-:W-:-:S04]  /*3a80*/  IADD3 R35, P1, PT, R0, R7, RZ ;  /* 0x0000000700237210 */ /* 0x000fc80007f3e0ff */
[----:B------:R-:W-:-:S03]  /*3a90*/  LEA.HI.X.SX32 R43, R7, RZ, 0x1, P1 ;  /* 0x000000ff072b7211 */ /* 0x000fc600008f0eff */
[----:B------:R-:W-:Y:S01]  /*3aa0*/  DFMA R16, R28, R16, R18 ;  /* 0x000000101c10722b */ /* 0x000fe20000000012 */
[----:B------:R-:W-:-:S07]  /*3ab0*/  VIADD R18, R4, 0x4 ;  /* 0x0000000404127836 */ /* 0x000fce0000000000 */
[----:B-----5:R-:W-:Y:S01]  /*3ac0*/  DFMA R20, R28, R16, R20 ;  /* 0x000000101c14722b */ /* 0x020fe20000000014 */
[----:B------:R-:W-:-:S04]  /*3ad0*/  IADD3 R16, P1, PT, R18, R35, RZ ;  /* 0x0000002312107210 */ /* 0x000fc80007f3e0ff */
[----:B------:R-:W-:-:S03]  /*3ae0*/  LEA.HI.X.SX32 R17, R18, R43, 0x1, P1 ;  /* 0x0000002b12117211 */ /* 0x000fc600008f0eff */
[----:B------:R-:W-:Y:S01]  /*3af0*/  DFMA R22, R28, R20, R22 ;  /* 0x000000141c16722b */ /* 0x000fe20000000016 */
[----:B------:R-:W-:Y:S01]  /*3b00*/  LEA R18, P1, R16, UR12, 0x3 ;  /* 0x0000000c10127c11 */ /* 0x000fe2000f8218ff */
[----:B------:R-:W-:-:S03]  /*3b10*/  VIADD R20, R4, 0x3 ;  /* 0x0000000304147836 */ /* 0x000fc60000000000 */
[----:B------:R-:W-:-:S03]  /*3b20*/  LEA.HI.X R19, R16, UR13, R17, 0x3, P1 ;  /* 0x0000000d10137c11 */ /* 0x000fc600088f1c11 */
[----:B--2---:R-:W-:Y:S01]  /*3b30*/  DFMA R22, R28, R22, R24 ;  /* 0x000000161c16722b */ /* 0x004fe20000000018 */
[----:B------:R-:W-:Y:S02]  /*3b40*/  IADD3 R21, P1, PT, R20, R35, RZ ;  /* 0x0000002314157210 */ /* 0x000fe40007f3e0ff */
[----:B------:R-:W2:Y:S01]  /*3b50*/  LDG.E.64 R18, desc[UR6][R18.64+-0x20] ;  /* 0xffffe00612127981 */ /* 0x000ea2000c1e1b00 */
[----:B------:R-:W-:Y:S01]  /*3b60*/  IMAD.MOV.U32 R16, RZ, RZ, R6 ;  /* 0x000000ffff107224 */ /* 0x000fe200078e0006 */
[----:B------:R-:W-:-:S03]  /*3b70*/  MOV R17, R9 ;  /* 0x0000000900117202 */ /* 0x000fc60000000f00 */
[----:B------:R-:W-:Y:S01]  /*3b80*/  DFMA R22, R28, R22, R26 ;  /* 0x000000161c16722b */ /* 0x000fe2000000001a */
[----:B------:R-:W-:Y:S01]  /*3b90*/  LEA.HI.X.SX32 R20, R20, R43, 0x1, P1 ;  /* 0x0000002b14147211 */ /* 0x000fe200008f0eff */
[----:B------:R0:W3:Y:S01]  /*3ba0*/  LDG.E R16, desc[UR6][R16.64] ;  /* 0x0000000610107981 */ /* 0x0000e2000c1e1900 */
[----:B------:R-:W-:Y:S01]  /*3bb0*/  LEA R26, P1, R21, UR12, 0x3 ;  /* 0x0000000c151a7c11 */ /* 0x000fe2000f8218ff */
[----:B------:R-:W-:-:S03]  /*3bc0*/  VIADD R24, R4, 0x2 ;  /* 0x0000000204187836 */ /* 0x000fc60000000000 */
[----:B------:R-:W-:Y:S01]  /*3bd0*/  LEA.HI.X R27, R21, UR13, R20, 0x3, P1 ;  /* 0x0000000d151b7c11 */ /* 0x000fe200088f1c14 */
[----:B------:R-:W-:Y:S02]  /*3be0*/  DFMA R20, R22, R32, R32 ;  /* 0x000000201614722b */ /* 0x000fe40000000020 */
[----:B------:R-:W-:Y:S01]  /*3bf0*/  DFMA R22, R28, R22, 1 ;  /* 0x3ff000001c16742b */ /* 0x000fe20000000016 */
[----:B------:R-:W-:Y:S01]  /*3c00*/  IADD3 R25, P1, PT, R24, R35, RZ ;  /* 0x0000002318197210 */ /* 0x000fe20007f3e0ff */
[----:B------:R-:W-:Y:S01]  /*3c10*/  VIADD R34, R4, 0x1 ;  /* 0x0000000104227836 */ /* 0x000fe20000000000 */
[----:B------:R4:W5:Y:S02]  /*3c20*/  LDG.E.64 R28, desc[UR6][R26.64+-0x20] ;  /* 0xffffe0061a1c7981 */ /* 0x000964000c1e1b00 */
[----:B------:R-:W-:Y:S02]  /*3c30*/  LEA.HI.X.SX32 R36, R24, R43, 0x1, P1 ;  /* 0x0000002b18247211 */ /* 0x000fe400008f0eff */
[----:B------:R-:W-:-:S02]  /*3c40*/  LEA R32, P1, R25, UR12, 0x3 ;  /* 0x0000000c19207c11 */ /* 0x000fc4000f8218ff */
[----:B0-----:R-:W-:Y:S02]  /*3c50*/  IADD3 R17, P2, PT, R34, R35, RZ ;  /* 0x0000002322117210 */ /* 0x001fe40007f5e0ff */
[----:B------:R-:W-:Y:S02]  /*3c60*/  FSEL R20, R22, R20, !P0 ;  /* 0x0000001416147208 */ /* 0x000fe40004000000 */
[----:B------:R-:W-:Y:S02]  /*3c70*/  FSEL R21, R23, R21, !P0 ;  /* 0x0000001517157208 */ /* 0x000fe40004000000 */
[----:B------:R-:W-:Y:S02]  /*3c80*/  LEA.HI.X R33, R25, UR13, R36, 0x3, P1 ;  /* 0x0000000d19217c11 */ /* 0x000fe400088f1c24 */
[----:B------:R-:W-:Y:S02]  /*3c90*/  LEA.HI.X.SX32 R34, R34, R43, 0x1, P2 ;  /* 0x0000002b22227211 */ /* 0x000fe400010f0eff */
[C---:B------:R-:W-:Y:S01]  /*3ca0*/  LEA R24, P2, R17.reuse, UR12, 0x3 ;  /* 0x0000000c11187c11 */ /* 0x040fe2000f8418ff */
[----:B------:R-:W-:Y:S01]  /*3cb0*/  DADD R22, RZ, -R20 ;  /* 0x00000000ff167229 */ /* 0x000fe20000000814 */
[----:B------:R-:W5:Y:S02]  /*3cc0*/  LDG.E.64 R32, desc[UR6][R32.64+-0x20] ;  /* 0xffffe00620207981 */ /* 0x000f64000c1e1b00 */
[----:B------:R-:W-:-:S02]  /*3cd0*/  LEA.HI.X R25, R17, UR13, R34, 0x3, P2 ;  /* 0x0000000d11197c11 */ /* 0x000fc400090f1c22 */
[C---:B----4-:R-:W-:Y:S01]  /*3ce0*/  IADD3 R27, P1, PT, R4.reuse, R35, RZ ;  /* 0x00000023041b7210 */ /* 0x050fe20007f3e0ff */
[----:B------:R-:W-:Y:S01]  /*3cf0*/  VIADD R34, R4, 0xffffffff ;  /* 0xffffffff04227836 */ /* 0x000fe20000000000 */
[----:B------:R-:W-:Y:S01]  /*3d00*/  LOP3.LUT P0, RZ, R30, 0x2, RZ, 0xc0, !PT ;  /* 0x000000021eff7812 */ /* 0x000fe2000780c0ff */
[----:B------:R-:W4:Y:S01]  /*3d10*/  LDG.E R17, desc[UR6][R10.64+0x8] ;  /* 0x000008060a117981 */ /* 0x000f22000c1e1900 */
[----:B------:R-:W-:-:S03]  /*3d20*/  LEA.HI.X.SX32 R36, R4, R43, 0x1, P1 ;  /* 0x0000002b04247211 */ /* 0x000fc600008f0eff */
[----:B------:R0:W4:Y:S01]  /*3d30*/  LDG.E.64 R30, desc[UR6][R24.64+-0x20] ;  /* 0xffffe006181e7981 */ /* 0x000122000c1e1b00 */
[----:B------:R-:W-:Y:S02]  /*3d40*/  LEA R26, P1, R27, UR12, 0x3 ;  /* 0x0000000c1b1a7c11 */ /* 0x000fe4000f8218ff */
[----:B------:R-:W-:Y:S02]  /*3d50*/  FSEL R20, R20, R22, !P0 ;  /* 0x0000001614147208 */ /* 0x000fe40004000000 */
[----:B------:R-:W-:Y:S02]  /*3d60*/  FSEL R21, R21, R23, !P0 ;  /* 0x0000001715157208 */ /* 0x000fe40004000000 */
[----:B------:R-:W-:Y:S01]  /*3d70*/  IADD3 R38, P0, PT, R34, R35, RZ ;  /* 0x0000002322267210 */ /* 0x000fe20007f1e0ff */
[C---:B------:R-:W-:Y:S01]  /*3d80*/  VIADD R22, R4.reuse, 0xfffffffe ;  /* 0xfffffffe04167836 */ /* 0x040fe20000000000 */
[----:B------:R-:W-:Y:S01]  /*3d90*/  LEA.HI.X R27, R27, UR13, R36, 0x3, P1 ;  /* 0x0000000d1b1b7c11 */ /* 0x000fe200088f1c24 */
[----:B------:R-:W-:Y:S01]  /*3da0*/  VIADD R36, R4, 0xfffffffd ;  /* 0xfffffffd04247836 */ /* 0x000fe20000000000 */
[----:B------:R-:W-:-:S02]  /*3db0*/  LEA.HI.X.SX32 R45, R34, R43, 0x1, P0 ;  /* 0x0000002b222d7211 */ /* 0x000fc400000f0eff */
[----:B0-----:R-:W-:Y:S02]  /*3dc0*/  LEA R24, P0, R38, UR12, 0x3 ;  /* 0x0000000c26187c11 */ /* 0x001fe4000f8018ff */
[-C--:B------:R-:W-:Y:S01]  /*3dd0*/  IADD3 R23, P1, PT, R22, R35.reuse, RZ ;  /* 0x0000002316177210 */ /* 0x080fe20007f3e0ff */
[----:B------:R-:W4:Y:S01]  /*3de0*/  LDG.E.64 R26, desc[UR6][R26.64+-0x20] ;  /* 0xffffe0061a1a7981 */ /* 0x000f22000c1e1b00 */
[----:B------:R-:W-:Y:S02]  /*3df0*/  IADD3 R35, P2, PT, R36, R35, RZ ;  /* 0x0000002324237210 */ /* 0x000fe40007f5e0ff */
[----:B------:R-:W-:Y:S02]  /*3e00*/  LEA.HI.X R25, R38, UR13, R45, 0x3, P0 ;  /* 0x0000000d26197c11 */ /* 0x000fe400080f1c2d */
[-C--:B------:R-:W-:Y:S01]  /*3e10*/  LEA.HI.X.SX32 R34, R22, R43.reuse, 0x1, P1 ;  /* 0x0000002b16227211 */ /* 0x080fe200008f0eff */
[----:B------:R-:W4:Y:S01]  /*3e20*/  LDG.E R45, desc[UR6][R10.64+0x14] ;  /* 0x000014060a2d7981 */ /* 0x000f22000c1e1900 */
[----:B------:R-:W-:-:S03]  /*3e30*/  LEA.HI.X.SX32 R36, R36, R43, 0x1, P2 ;  /* 0x0000002b24247211 */ /* 0x000fc600010f0eff */
[----:B------:R-:W4:Y:S01]  /*3e40*/  LDG.E R43, desc[UR6][R10.64+0x10] ;  /* 0x000010060a2b7981 */ /* 0x000f22000c1e1900 */
[----:B------:R-:W-:-:S03]  /*3e50*/  LEA R22, P0, R23, UR12, 0x3 ;  /* 0x0000000c17167c11 */ /* 0x000fc6000f8018ff */
[----:B------:R-:W4:Y:S01]  /*3e60*/  LDG.E.64 R24, desc[UR6][R24.64+-0x20] ;  /* 0xffffe00618187981 */ /* 0x000f22000c1e1b00 */
[----:B------:R-:W-:Y:S02]  /*3e70*/  LEA.HI.X R23, R23, UR13, R34, 0x3, P0 ;  /* 0x0000000d17177c11 */ /* 0x000fe400080f1c22 */
[C---:B------:R-:W-:Y:S01]  /*3e80*/  LEA R34, P0, R35.reuse, UR12, 0x3 ;  /* 0x0000000c23227c11 */ /* 0x040fe2000f8018ff */
[----:B------:R-:W4:Y:S03]  /*3e90*/  LDG.E R38, desc[UR6][R10.64+0x1c] ;  /* 0x00001c060a267981 */ /* 0x000f26000c1e1900 */
[----:B------:R-:W-:Y:S01]  /*3ea0*/  LEA.HI.X R35, R35, UR13, R36, 0x3, P0 ;  /* 0x0000000d23237c11 */ /* 0x000fe200080f1c24 */
[----:B------:R-:W4:Y:S04]  /*3eb0*/  LDG.E.64 R22, desc[UR6][R22.64+-0x20] ;  /* 0xffffe00616167981 */ /* 0x000f28000c1e1b00 */
[----:B------:R-:W4:Y:S04]  /*3ec0*/  LDG.E R36, desc[UR6][R10.64+0x18] ;  /* 0x000018060a247981 */ /* 0x000f28000c1e1900 */
[----:B------:R-:W4:Y:S01]  /*3ed0*/  LDG.E.64 R34, desc[UR6][R34.64+-0x20] ;  /* 0xffffe00622227981 */ /* 0x000f22000c1e1b00 */
[----:B------:R-:W2:Y:S01]  /*3ee0*/  F2F.F32.F64 R20, R20 ;  /* 0x0000001400147310 */ /* 0x000ea20000301000 */
[----:B------:R-:W-:-:S04]  /*3ef0*/  UIADD3 UR4, UPT, UPT, UR4, -0x1, URZ ;  /* 0xffffffff04047890 */ /* 0x000fc8000fffe0ff */
[----:B------:R-:W-:Y:S01]  /*3f00*/  UISETP.NE.AND UP0, UPT, UR4, -0x4, UPT ;  /* 0xfffffffc0400788c */ /* 0x000fe2000bf05270 */
[----:B------:R-:W-:-:S05]  /*3f10*/  IADD3 R6, P0, PT, R6, 0x4, RZ ;  /* 0x0000000406067810 */ /* 0x000fca0007f1e0ff */
[----:B------:R-:W-:Y:S02]  /*3f20*/  IMAD.X R9, RZ, RZ, R9, P0 ;  /* 0x000000ffff097224 */ /* 0x000fe400000e0609 */
[----:B--2---:R-:W-:-:S04]  /*3f30*/  FMUL R40, R20, R18 ;  /* 0x0000001214287220 */ /* 0x004fc80000400000 */
[CC--:B-1----:R-:W-:Y:S01]  /*3f40*/  FFMA R40, R13.reuse, R19.reuse, -R40 ;  /* 0x000000130d287223 */ /* 0x0c2fe20000000828 */
[----:B------:R-:W-:Y:S01]  /*3f50*/  FMUL R19, R20, R19 ;  /* 0x0000001314137220 */ /* 0x000fe20000400000 */
[----:B---3--:R-:W-:Y:S02]  /*3f60*/  FMUL R37, R16, R37 ;  /* 0x0000002510257220 */ /* 0x008fe40000400000 */
[----:B------:R-:W-:Y:S01]  /*3f70*/  FMUL R42, RZ, R40 ;  /* 0x00000028ff2a7220 */ /* 0x000fe20000400000 */
[----:B------:R-:W-:Y:S01]  /*3f80*/  FFMA R19, R13, R18, R19 ;  /* 0x000000120d137223 */ /* 0x000fe20000000013 */
[----:B------:R-:W-:-:S03]  /*3f90*/  FMUL R18, R40, R37 ;  /* 0x0000002528127220 */ /* 0x000fc60000400000 */
[----:B------:R-:W-:Y:S01]  /*3fa0*/  FFMA R37, R19, R37, -R42 ;  /* 0x0000002513257223 */ /* 0x000fe2000000082a */
[----:B------:R-:W-:-:S03]  /*3fb0*/  FFMA R19, RZ, R19, R18 ;  /* 0x00000013ff137223 */ /* 0x000fc60000000012 */
[----:B------:R-:W-:Y:S01]  /*3fc0*/  FADD R18, R37, R12 ;  /* 0x0000000c25127221 */ /* 0x000fe20000000000 */
[----:B-----5:R-:W-:Y:S01]  /*3fd0*/  FMUL R12, R20, R28 ;  /* 0x0000001c140c7220 */ /* 0x020fe20000400000 */
[----:B------:R-:W-:-:S03]  /*3fe0*/  FMUL R39, R16, R39 ;  /* 0x0000002710277220 */ /* 0x000fc60000400000 */
[-C--:B------:R-:W-:Y:S01]  /*3ff0*/  FFMA R12, R13, R29.reuse, -R12 ;  /* 0x0000001d0d0c7223 */ /* 0x080fe2000000080c */
[----:B------:R-:W-:Y:S01]  /*4000*/  FMUL R29, R20, R29 ;  /* 0x0000001d141d7220 */ /* 0x000fe20000400000 */
[----:B------:R-:W-:-:S03]  /*4010*/  FADD R19, R19, R8 ;  /* 0x0000000813137221 */ /* 0x000fc60000000000 */
[C---:B------:R-:W-:Y:S01]  /*4020*/  FFMA R29, R13.reuse, R28, R29 ;  /* 0x0000001c0d1d7223 */ /* 0x040fe2000000001d */
[----:B------:R-:W-:Y:S01]  /*4030*/  FMUL R28, RZ, R12 ;  /* 0x0000000cff1c7220 */ /* 0x000fe20000400000 */
[----:B------:R-:W-:Y:S01]  /*4040*/  FMUL R12, R12, R39 ;  /* 0x000000270c0c7220 */ /* 0x000fe20000400000 */
[CC--:B------:R-:W-:Y:S01]  /*4050*/  FMUL R8, R20.reuse, R32.reuse ;  /* 0x0000002014087220 */ /* 0x0c0fe20000400000 */
[----:B------:R-:W-:Y:S02]  /*4060*/  FMUL R21, R20, R33 ;  /* 0x0000002114157220 */ /* 0x000fe40000400000 */
[----:B------:R-:W-:Y:S01]  /*4070*/  FFMA R12, RZ, R29, R12 ;  /* 0x0000001dff0c7223 */ /* 0x000fe2000000000c */
[C---:B------:R-:W-:Y:S01]  /*4080*/  FFMA R8, R13.reuse, R33, -R8 ;  /* 0x000000210d087223 */ /* 0x040fe20000000808 */
[----:B------:R-:W-:Y:S01]  /*4090*/  FFMA R21, R13, R32, R21 ;  /* 0x000000200d157223 */ /* 0x000fe20000000015 */
[----:B------:R-:W-:Y:S01]  /*40a0*/  FFMA R39, R29, R39, -R28 ;  /* 0x000000271d277223 */ /* 0x000fe2000000081c */
[----:B----4-:R-:W-:Y:S01]  /*40b0*/  FMUL R17, R16, R17 ;  /* 0x0000001110117220 */ /* 0x010fe20000400000 */
[----:B------:R-:W-:Y:S01]  /*40c0*/  FADD R12, R19, R12 ;  /* 0x0000000c130c7221 */ /* 0x000fe20000000000 */
[C---:B------:R-:W-:Y:S01]  /*40d0*/  FMUL R32, R20.reuse, R30 ;  /* 0x0000001e14207220 */ /* 0x040fe20000400000 */
[----:B------:R-:W-:Y:S01]  /*40e0*/  FMUL R28, RZ, R8 ;  /* 0x00000008ff1c7220 */ /* 0x000fe20000400000 */
[----:B------:R-:W-:-:S02]  /*40f0*/  FMUL R19, R20, R31 ;  /* 0x0000001f14137220 */ /* 0x000fc40000400000 */
[----:B------:R-:W-:Y:S01]  /*4100*/  FFMA R32, R13, R31, -R32 ;  /* 0x0000001f0d207223 */ /* 0x000fe20000000820 */
[-C--:B------:R-:W-:Y:S01]  /*4110*/  FMUL R8, R8, R17.reuse ;  /* 0x0000001108087220 */ /* 0x080fe20000400000 */
[----:B------:R-:W-:Y:S01]  /*4120*/  FFMA R17, R21, R17, -R28 ;  /* 0x0000001115117223 */ /* 0x000fe2000000081c */
[----:B------:R-:W-:Y:S01]  /*4130*/  FADD R18, R18, R39 ;  /* 0x0000002712127221 */ /* 0x000fe20000000000 */
[----:B------:R-:W-:Y:S01]  /*4140*/  FFMA R19, R13, R30, R19 ;  /* 0x0000001e0d137223 */ /* 0x000fe20000000013 */
[----:B------:R-:W-:Y:S01]  /*4150*/  FMUL R41, R16, R41 ;  /* 0x0000002910297220 */ /* 0x000fe20000400000 */
[----:B------:R-:W-:Y:S01]  /*4160*/  FMUL R28, RZ, R32 ;  /* 0x00000020ff1c7220 */ /* 0x000fe20000400000 */
[----:B------:R-:W-:Y:S01]  /*4170*/  FFMA R21, RZ, R21, R8 ;  /* 0x00000015ff157223 */ /* 0x000fe20000000008 */
[----:B------:R-:W-:Y:S01]  /*4180*/  FADD R17, R18, R17 ;  /* 0x0000001112117221 */ /* 0x000fe20000000000 */
[-C--:B------:R-:W-:Y:S01]  /*4190*/  FMUL R8, R32, R41.reuse ;  /* 0x0000002920087220 */ /* 0x080fe20000400000 */
[----:B------:R-:W-:Y:S01]  /*41a0*/  FFMA R28, R19, R41, -R28 ;  /* 0x00000029131c7223 */ /* 0x000fe2000000081c */
[-C--:B------:R-:W-:Y:S01]  /*41b0*/  FMUL R18, R20, R26.reuse ;  /* 0x0000001a14127220 */ /* 0x080fe20000400000 */
[----:B------:R-:W-:Y:S01]  /*41c0*/  FADD R21, R12, R21 ;  /* 0x000000150c157221 */ /* 0x000fe20000000000 */
[----:B------:R-:W-:Y:S01]  /*41d0*/  FFMA R8, RZ, R19, R8 ;  /* 0x00000013ff087223 */ /* 0x000fe20000000008 */
[----:B------:R-:W-:Y:S01]  /*41e0*/  FADD R12, R17, R28 ;  /* 0x0000001c110c7221 */ /* 0x000fe20000000000 */
[-C--:B------:R-:W-:Y:S01]  /*41f0*/  FMUL R17, R20, R27.reuse ;  /* 0x0000001b14117220 */ /* 0x080fe20000400000 */
[----:B------:R-:W-:Y:S01]  /*4200*/  FFMA R18, R13, R27, -R18 ;  /* 0x0000001b0d127223 */ /* 0x000fe20000000812 */
[----:B------:R-:W-:Y:S01]  /*4210*/  FADD R21, R21, R8 ;  /* 0x0000000815157221 */ /* 0x000fe20000000000 */
[----:B------:R-:W-:Y:S01]  /*4220*/  FMUL R43, R16, R43 ;  /* 0x0000002b102b7220 */ /* 0x000fe20000400000 */
[----:B------:R-:W-:Y:S01]  /*4230*/  FFMA R17, R13, R26, R17 ;  /* 0x0000001a0d117223 */ /* 0x000fe20000000011 */
[----:B------:R-:W-:-:S02]  /*4240*/  FMUL R28, R20, R24 ;  /* 0x00000018141c7220 */ /* 0x000fc40000400000 */
[----:B------:R-:W-:Y:S01]  /*4250*/  FMUL R8, R18, R43 ;  /* 0x0000002b12087220 */ /* 0x000fe20000400000 */
[-C--:B------:R-:W-:Y:S01]  /*4260*/  FMUL R19, R20, R25.reuse ;  /* 0x0000001914137220 */ /* 0x080fe20000400000 */
[C---:B------:R-:W-:Y:S02]  /*4270*/  FFMA R28, R13.reuse, R25, -R28 ;  /* 0x000000190d1c7223 */ /* 0x040fe4000000081c */
[----:B------:R-:W-:Y:S01]  /*4280*/  FFMA R8, RZ, R17, R8 ;  /* 0x00000011ff087223 */ /* 0x000fe20000000008 */
[----:B------:R-:W-:Y:S01]  /*4290*/  FMUL R26, RZ, R18 ;  /* 0x00000012ff1a7220 */ /* 0x000fe20000400000 */
[----:B------:R-:W-:Y:S01]  /*42a0*/  FMUL R45, R16, R45 ;  /* 0x0000002d102d7220 */ /* 0x000fe20000400000 */
[----:B------:R-:W-:Y:S01]  /*42b0*/  FFMA R19, R13, R24, R19 ;  /* 0x000000180d137223 */ /* 0x000fe20000000013 */
[----:B------:R-:W-:Y:S01]  /*42c0*/  FMUL R18, RZ, R28 ;  /* 0x0000001cff127220 */ /* 0x000fe20000400000 */
[----:B------:R-:W-:Y:S01]  /*42d0*/  FADD R21, R21, R8 ;  /* 0x0000000815157221 */ /* 0x000fe20000000000 */
[----:B------:R-:W0:Y:S01]  /*42e0*/  LDC R25, c[0x3][0x34] ;  /* 0x00c00d00ff197b82 */ /* 0x000e220000000800 */
[-C--:B------:R-:W-:Y:S01]  /*42f0*/  FMUL R8, R28, R45.reuse ;  /* 0x0000002d1c087220 */ /* 0x080fe20000400000 */
[----:B------:R-:W-:Y:S01]  /*4300*/  FFMA R45, R19, R45, -R18 ;  /* 0x0000002d132d7223 */ /* 0x000fe20000000812 */
[C---:B------:R-:W-:Y:S01]  /*4310*/  FMUL R18, R20.reuse, R22 ;  /* 0x0000001614127220 */ /* 0x040fe20000400000 */
[----:B------:R-:W-:Y:S01]  /*4320*/  FFMA R43, R17, R43, -R26 ;  /* 0x0000002b112b7223 */ /* 0x000fe2000000081a */
[----:B------:R-:W-:Y:S01]  /*4330*/  FFMA R8, RZ, R19, R8 ;  /* 0x00000013ff087223 */ /* 0x000fe20000000008 */
[-C--:B------:R-:W-:Y:S01]  /*4340*/  FMUL R17, R20, R23.reuse ;  /* 0x0000001714117220 */ /* 0x080fe20000400000 */
[----:B------:R-:W-:Y:S01]  /*4350*/  FFMA R18, R13, R23, -R18 ;  /* 0x000000170d127223 */ /* 0x000fe20000000812 */
[----:B------:R-:W-:Y:S01]  /*4360*/  FMUL R36, R16, R36 ;  /* 0x0000002410247220 */ /* 0x000fe20000400000 */
[----:B------:R-:W-:Y:S01]  /*4370*/  FMUL R24, R20, R34 ;  /* 0x0000002214187220 */ /* 0x000fe20000400000 */
[----:B------:R-:W-:Y:S01]  /*4380*/  FADD R21, R21, R8 ;  /* 0x0000000815157221 */ /* 0x000fe20000000000 */
[C---:B------:R-:W-:Y:S01]  /*4390*/  FFMA R17, R13.reuse, R22, R17 ;  /* 0x000000160d117223 */ /* 0x040fe20000000011 */
[----:B------:R-:W-:Y:S01]  /*43a0*/  FMUL R8, R18, R36 ;  /* 0x0000002412087220 */ /* 0x000fe20000400000 */
[-C--:B------:R-:W-:Y:S01]  /*43b0*/  FMUL R23, R20, R35.reuse ;  /* 0x0000002314177220 */ /* 0x080fe20000400000 */
[C---:B------:R-:W-:Y:S01]  /*43c0*/  FFMA R24, R13.reuse, R35, -R24 ;  /* 0x000000230d187223 */ /* 0x040fe20000000818 */
[----:B------:R-:W-:Y:S01]  /*43d0*/  FADD R12, R12, R43 ;  /* 0x0000002b0c0c7221 */ /* 0x000fe20000000000 */
[----:B------:R-:W-:Y:S01]  /*43e0*/  FMUL R22, RZ, R18 ;  /* 0x00000012ff167220 */ /* 0x000fe20000400000 */
[----:B------:R-:W-:Y:S01]  /*43f0*/  FMUL R38, R16, R38 ;  /* 0x0000002610267220 */ /* 0x000fe20000400000 */
[----:B------:R-:W-:Y:S01]  /*4400*/  FFMA R18, RZ, R17, R8 ;  /* 0x00000011ff127223 */ /* 0x000fe20000000008 */
[----:B------:R-:W-:Y:S01]  /*4410*/  FFMA R23, R13, R34, R23 ;  /* 0x000000220d177223 */ /* 0x000fe20000000017 */
[----:B------:R-:W-:Y:S01]  /*4420*/  FMUL R16, RZ, R24 ;  /* 0x00000018ff107220 */ /* 0x000fe20000400000 */
[----:B------:R-:W-:Y:S01]  /*4430*/  FADD R12, R12, R45 ;  /* 0x0000002d0c0c7221 */ /* 0x000fe20000000000 */
[----:B------:R-:W-:Y:S01]  /*4440*/  FFMA R19, R17, R36, -R22 ;  /* 0x0000002411137223 */ /* 0x000fe20000000816 */
[-C--:B------:R-:W-:Y:S01]  /*4450*/  FMUL R8, R24, R38.reuse ;  /* 0x0000002618087220 */ /* 0x080fe20000400000 */
[----:B------:R-:W-:Y:S01]  /*4460*/  FFMA R13, R23, R38, -R16 ;  /* 0x00000026170d7223 */ /* 0x000fe20000000810 */
[----:B------:R-:W-:Y:S01]  /*4470*/  FADD R18, R21, R18 ;  /* 0x0000001215127221 */ /* 0x000fe20000000000 */
[----:B------:R-:W-:Y:S01]  /*4480*/  FADD R12, R12, R19 ;  /* 0x000000130c0c7221 */ /* 0x000fe20000000000 */
[----:B------:R-:W-:Y:S01]  /*4490*/  FFMA R23, RZ, R23, R8 ;  /* 0x00000017ff177223 */ /* 0x000fe20000000008 */
[----:B0-----:R-:W-:-:S02]  /*44a0*/  IMAD.IADD R4, R4, 0x1, -R25 ;  /* 0x0000000104047824 */ /* 0x001fc400078e0a19 */
[----:B------:R-:W-:Y:S01]  /*44b0*/  FADD R12, R12, R13 ;  /* 0x0000000d0c0c7221 */ /* 0x000fe20000000000 */
[----:B------:R-:W-:Y:S01]  /*44c0*/  FADD R8, R18, R23 ;  /* 0x0000001712087221 */ /* 0x000fe20000000000 */
[----:B------:R-:W-:Y:S06]  /*44d0*/  BRA.U UP0, `(.L_x_70) ;  /* 0xffffffed00b07547 */ /* 0x000fec000b83ffff */
[----:B------:R-:W-:Y:S01]  /*44e0*/  DSETP.NEU.AND P0, PT, |R2|, +INF , PT ;  /* 0x7ff000000200742a */ /* 0x000fe20003f0d200 */
[----:B------:R-:W-:-:S13]  /*44f0*/  BSSY.RECONVERGENT B0, `(.L_x_71) ;  /* 0x000001e000007945 */ /* 0x000fda0003800200 */
        /* <DEDUP_REMOVED lines=24> */
[----:B------:R-:W-:Y:S02]  /*4680*/  IMAD.MOV.U32 R0, RZ, RZ, R16 ;  /* 0x000000ffff007224 */ /* 0x000fe400078e0010 */
[----:B------:R-:W-:Y:S02]  /*4690*/  IMAD.MOV.U32 R6, RZ, RZ, R32 ;  /* 0x000000ffff067224 */ /* 0x000fe400078e0020 */
[----:B------:R-:W-:-:S07]  /*46a0*/  IMAD.MOV.U32 R7, RZ, RZ, R33 ;  /* 0x000000ffff077224 */ /* 0x000fce00078e0021 */
.L_x_74:
[----:B------:R-:W-:Y:S05]  /*46b0*/  BSYNC.RECONVERGENT B1 ;  /* 0x0000000000017941 */ /* 0x000fea0003800200 */
.L_x_73:
[----:B------:R-:W-:-:S07]  /*46c0*/  VIADD R0, R0, 0x1 ;  /* 0x0000000100007836 */ /* 0x000fce0000000000 */
.L_x_72:
[----:B------:R-:W-:Y:S05]  /*46d0*/  BSYNC.RECONVERGENT B0 ;  /* 0x0000000000007941 */ /* 0x000fea0003800200 */
.L_x_71:
[----:B------:R-:W0:Y:S01]  /*46e0*/  LDCU.64 UR4, c[0x4][0x8] ;  /* 0x01000100ff0477ac */ /* 0x000e220008000a00 */
[----:B------:R-:W-:-:S05]  /*46f0*/  IMAD.SHL.U32 R4, R0, 0x40, RZ ;  /* 0x0000004000047824 */ /* 0x000fca00078e00ff */
[----:B------:R-:W-:-:S04]  /*4700*/  LOP3.LUT R4, R4, 0x40, RZ, 0xc0, !PT ;  /* 0x0000004004047812 */ /* 0x000fc800078ec0ff */
[----:B0-----:R-:W-:-:S05]  /*4710*/  IADD3 R14, P0, PT, R4, UR4, RZ ;  /* 0x00000004040e7c10 */ /* 0x001fca000ff1e0ff */
[----:B------:R-:W-:-:S05]  /*4720*/  IMAD.X R15, RZ, RZ, UR5, P0 ;  /* 0x00000005ff0f7e24 */ /* 0x000fca00080e06ff */
[----:B------:R-:W2:Y:S04]  /*4730*/  LDG.E.128.CONSTANT R16, desc[UR6][R14.64] ;  /* 0x000000060e107981 */ /* 0x000ea8000c1e9d00 */
[----:B------:R-:W3:Y:S04]  /*4740*/  LDG.E.128.CONSTANT R20, desc[UR6][R14.64+0x10] ;  /* 0x000010060e147981 */ /* 0x000ee8000c1e9d00 */
[----:B------:R-:W4:Y:S01]  /*4750*/  LDG.E.128.CONSTANT R24, desc[UR6][R14.64+0x20] ;  /* 0x000020060e187981 */ /* 0x000f22000c1e9d00 */
[----:B------:R-:W-:Y:S01]  /*4760*/  LOP3.LUT R4, R0, 0x1, RZ, 0xc0, !PT ;  /* 0x0000000100047812 */ /* 0x000fe200078ec0ff */
[----:B------:R-:W-:Y:S01]  /*4770*/  IMAD.MOV.U32 R28, RZ, RZ, 0x20fd8164 ;  /* 0x20fd8164ff1c7424 */ /* 0x000fe200078e00ff */
[----:B------:R-:W-:Y:S01]  /*4780*/  DMUL R10, R6, R6 ;  /* 0x00000006060a7228 */ /* 0x000fe20000000000 */
[----:B------:R-:W-:Y:S01]  /*4790*/  BSSY.RECONVERGENT B0, `(.L_x_75) ;  /* 0x000002f000007945 */ /* 0x000fe20003800200 */
[----:B------:R-:W-:Y:S01]  /*47a0*/  ISETP.NE.U32.AND P0, PT, R4, 0x1, PT ;  /* 0x000000010400780c */ /* 0x000fe20003f05070 */
[----:B------:R-:W-:Y:S01]  /*47b0*/  DSETP.NEU.AND P1, PT, |R2|, +INF , PT ;  /* 0x7ff000000200742a */ /* 0x000fe20003f2d200 */
[----:B------:R-:W-:-:S02]  /*47c0*/  MOV R4, 0x3da8ff83 ;  /* 0x3da8ff8300047802 */ /* 0x000fc40000000f00 */
[----:B------:R-:W-:Y:S02]  /*47d0*/  FSEL R28, R28, -8.06006814911005101289e+34, !P0 ;  /* 0xf9785eba1c1c7808 */ /* 0x000fe40004000000 */
        /* <DEDUP_REMOVED lines=8> */
[----:B------:R-:W-:-:S10]  /*4860*/  DFMA R10, R10, R16, 1 ;  /* 0x3ff000000a0a742b */ /* 0x000fd40000000010 */
[----:B------:R-:W-:Y:S02]  /*4870*/  FSEL R10, R10, R6, !P0 ;  /* 0x000000060a0a7208 */ /* 0x000fe40004000000 */
[----:B------:R-:W-:Y:S02]  /*4880*/  FSEL R11, R11, R7, !P0 ;  /* 0x000000070b0b7208 */ /* 0x000fe40004000000 */
[----:B------:R-:W-:Y:S01]  /*4890*/  LOP3.LUT P0, RZ, R0, 0x2, RZ, 0xc0, !PT ;  /* 0x0000000200ff7812 */ /* 0x000fe2000780c0ff */
[----:B------:R-:W-:-:S03]  /*48a0*/  @!P1 IMAD.MOV.U32 R0, RZ, RZ, RZ ;  /* 0x000000ffff009224 */ /* 0x000fc600078e00ff */
[----:B------:R-:W-:-:S10]  /*48b0*/  DADD R6, RZ, -R10 ;  /* 0x00000000ff067229 */ /* 0x000fd4000000080a */
[----:B------:R-:W-:Y:S02]  /*48c0*/  FSEL R7, R11, R7, !P0 ;  /* 0x000000070b077208 */ /* 0x000fe40004000000 */
[----:B------:R-:W-:Y:S01]  /*48d0*/  FSEL R6, R10, R6, !P0 ;  /* 0x000000060a067208 */ /* 0x000fe20004000000 */
[----:B------:R-:W-:-:S03]  /*48e0*/  @!P1 DMUL R10, RZ, R2 ;  /* 0x00000002ff0a9228 */ /* 0x000fc60000000000 */
[----:B------:R0:W1:Y:S01]  /*48f0*/  F2F.F32.F64 R7, R6 ;  /* 0x0000000600077310 */ /* 0x0000620000301000 */
[----:B------:R-:W-:Y:S07]  /*4900*/  @!P1 BRA `(.L_x_76) ;  /* 0x00000000005c9947 */ /* 0x000fee0003800000 */
[----:B------:R-:W-:Y:S01]  /*4910*/  UMOV UR4, 0x6dc9c883 ;  /* 0x6dc9c88300047882 */ /* 0x000fe20000000000 */
[----:B------:R-:W-:Y:S01]  /*4920*/  UMOV UR5, 0x3fe45f30 ;  /* 0x3fe45f3000057882 */ /* 0x000fe20000000000 */
[C---:B------:R-:W-:Y:S02]  /*4930*/  DSETP.GE.AND P0, PT, |R2|.reuse, 2.14748364800000000000e+09, PT ;  /* 0x41e000000200742a */ /* 0x040fe40003f06200 */
[----:B------:R-:W-:Y:S01]  /*4940*/  DMUL R14, R2, UR4 ;  /* 0x00000004020e7c28 */ /* 0x000fe20008000000 */
[----:B------:R-:W-:Y:S01]  /*4950*/  UMOV UR4, 0x54442d18 ;  /* 0x54442d1800047882 */ /* 0x000fe20000000000 */
[----:B------:R-:W-:-:S04]  /*4960*/  UMOV UR5, 0x3ff921fb ;  /* 0x3ff921fb00057882 */ /* 0x000fc80000000000 */
[----:B------:R-:W2:Y:S08]  /*4970*/  F2I.F64 R0, R14 ;  /* 0x0000000e00007311 */ /* 0x000eb00000301100 */
[----:B--2---:R-:W2:Y:S02]  /*4980*/  I2F.F64 R10, R0 ;  /* 0x00000000000a7312 */ /* 0x004ea40000201c00 */
[----:B--2---:R-:W-:Y:S01]  /*4990*/  DFMA R16, R10, -UR4, R2 ;  /* 0x800000040a107c2b */ /* 0x004fe20008000002 */
        /* <DEDUP_REMOVED lines=10> */
[----:B01----:R-:W-:Y:S05]  /*4a40*/  CALL.REL.NOINC `($_Z9GPUResamp9InputData$__internal_trig_reduction_slowpathd) ;  /* 0x0000000800d47944 */ /* 0x003fea0003c00000 */
[----:B------:R-:W-:Y:S02]  /*4a50*/  IMAD.MOV.U32 R0, RZ, RZ, R16 ;  /* 0x000000ffff007224 */ /* 0x000fe400078e0010 */
[----:B------:R-:W-:Y:S02]  /*4a60*/  IMAD.MOV.U32 R10, RZ, RZ, R32 ;  /* 0x000000ffff0a7224 */ /* 0x000fe400078e0020 */
[----:B------:R-:W-:-:S07]  /*4a70*/  IMAD.MOV.U32 R11, RZ, RZ, R33 ;  /* 0x000000ffff0b7224 */ /* 0x000fce00078e0021 */
.L_x_76:
[----:B------:R-:W-:Y:S05]  /*4a80*/  BSYNC.RECONVERGENT B0 ;  /* 0x0000000000007941 */ /* 0x000fea0003800200 */
.L_x_75:
[----:B------:R-:W2:Y:S01]  /*4a90*/  LDCU.64 UR4, c[0x4][0x8] ;  /* 0x01000100ff0477ac */ /* 0x000ea20008000a00 */
[----:B------:R-:W-:-:S05]  /*4aa0*/  IMAD.SHL.U32 R2, R0, 0x40, RZ ;  /* 0x0000004000027824 */ /* 0x000fca00078e00ff */
[----:B------:R-:W-:-:S04]  /*4ab0*/  LOP3.LUT R2, R2, 0x40, RZ, 0xc0, !PT ;  /* 0x0000004002027812 */ /* 0x000fc800078ec0ff */
[----:B--2---:R-:W-:-:S05]  /*4ac0*/  IADD3 R14, P0, PT, R2, UR4, RZ ;  /* 0x00000004020e7c10 */ /* 0x004fca000ff1e0ff */
[----:B------:R-:W-:-:S05]  /*4ad0*/  IMAD.X R15, RZ, RZ, UR5, P0 ;  /* 0x00000005ff0f7e24 */ /* 0x000fca00080e06ff */
[----:B------:R-:W2:Y:S04]  /*4ae0*/  LDG.E.128.CONSTANT R16, desc[UR6][R14.64] ;  /* 0x000000060e107981 */ /* 0x000ea8000c1e9d00 */
[----:B------:R-:W3:Y:S04]  /*4af0*/  LDG.E.128.CONSTANT R20, desc[UR6][R14.64+0x10] ;  /* 0x000010060e147981 */ /* 0x000ee8000c1e9d00 */
[----:B------:R4:W5:Y:S01]  /*4b00*/  LDG.E.128.CONSTANT R24, desc[UR6][R14.64+0x20] ;  /* 0x000020060e187981 */ /* 0x000962000c1e9d00 */
[----:B------:R-:W-:Y:S01]  /*4b10*/  LOP3.LUT R2, R0, 0x1, RZ, 0xc0, !PT ;  /* 0x0000000100027812 */ /* 0x000fe200078ec0ff */
[----:B------:R-:W-:-:S02]  /*4b20*/  IMAD.MOV.U32 R28, RZ, RZ, 0x20fd8164 ;  /* 0x20fd8164ff1c7424 */ /* 0x000fc400078e00ff */
[----:B------:R-:W-:Y:S01]  /*4b30*/  IMAD.MOV.U32 R4, RZ, RZ, 0x3da8ff83 ;  /* 0x3da8ff83ff047424 */ /* 0x000fe200078e00ff */
[----:B------:R-:W-:Y:S01]  /*4b40*/  ISETP.NE.U32.AND P0, PT, R2, 0x1, PT ;  /* 0x000000010200780c */ /* 0x000fe20003f05070 */
[----:B------:R-:W-:-:S03]  /*4b50*/  DMUL R2, R10, R10 ;  /* 0x0000000a0a027228 */ /* 0x000fc60000000000 */
[----:B------:R-:W-:Y:S01]  /*4b60*/  FSEL R28, R28, -8.06006814911005101289e+34, !P0 ;  /* 0xf9785eba1c1c7808 */ /* 0x000fe20004000000 */
[----:B----4-:R-:W4:Y:S01]  /*4b70*/  LDC.64 R14, c[0x0][0x388] ;  /* 0x0000e200ff0e7b82 */ /* 0x010f220000000a00 */
[----:B------:R-:W-:-:S06]  /*4b80*/  FSEL R29, -R4, 0.11223486810922622681, !P0 ;  /* 0x3de5db65041d7808 */ /* 0x000fcc0004000100 */
[----:B--2---:R-:W-:-:S08]  /*4b90*/  DFMA R16, R2, R28, R16 ;  /* 0x0000001c0210722b */ /* 0x004fd00000000010 */
[----:B------:R-:W-:-:S08]  /*4ba0*/  DFMA R16, R2, R16, R18 ;  /* 0x000000100210722b */ /* 0x000fd00000000012 */
[----:B---3--:R-:W-:-:S08]  /*4bb0*/  DFMA R16, R2, R16, R20 ;  /* 0x000000100210722b */ /* 0x008fd00000000014 */
[----:B------:R-:W-:-:S08]  /*4bc0*/  DFMA R16, R2, R16, R22 ;  /* 0x000000100210722b */ /* 0x000fd00000000016 */
[----:B-----5:R-:W-:-:S08]  /*4bd0*/  DFMA R16, R2, R16, R24 ;  /* 0x000000100210722b */ /* 0x020fd00000000018 */
[----:B------:R-:W-:-:S08]  /*4be0*/  DFMA R16, R2, R16, R26 ;  /* 0x000000100210722b */ /* 0x000fd0000000001a */
[----:B------:R-:W-:Y:S02]  /*4bf0*/  DFMA R10, R16, R10, R10 ;  /* 0x0000000a100a722b */ /* 0x000fe4000000000a */
[----:B------:R-:W-:-:S10]  /*4c00*/  DFMA R2, R2, R16, 1 ;  /* 0x3ff000000202742b */ /* 0x000fd40000000010 */
[----:B------:R-:W-:Y:S02]  /*4c10*/  FSEL R10, R2, R10, !P0 ;  /* 0x0000000a020a7208 */ /* 0x000fe40004000000 */
[----:B------:R-:W-:Y:S02]  /*4c20*/  FSEL R11, R3, R11, !P0 ;  /* 0x0000000b030b7208 */ /* 0x000fe40004000000 */
[----:B------:R-:W-:-:S04]  /*4c30*/  LOP3.LUT P0, RZ, R0, 0x2, RZ, 0xc0, !PT ;  /* 0x0000000200ff7812 */ /* 0x000fc8000780c0ff */
[----:B------:R-:W-:-:S10]  /*4c40*/  DADD R2, RZ, -R10 ;  /* 0x00000000ff027229 */ /* 0x000fd4000000080a */
[----:B------:R-:W-:Y:S02]  /*4c50*/  FSEL R11, R11, R3, !P0 ;  /* 0x000000030b0b7208 */ /* 0x000fe40004000000 */
[----:B------:R-:W-:Y:S01]  /*4c60*/  FSEL R10, R10, R2, !P0 ;  /* 0x000000020a0a7208 */ /* 0x000fe20004000000 */
[----:B----4-:R-:W-:-:S03]  /*4c70*/  IMAD.WIDE R2, R5, 0x8, R14 ;  /* 0x0000000805027825 */ /* 0x010fc600078e020e */
[----:B------:R-:W2:Y:S02]  /*4c80*/  F2F.F32.F64 R11, R10 ;  /* 0x0000000a000b7310 */ /* 0x000ea40000301000 */
[-C--:B--2---:R-:W-:Y:S01]  /*4c90*/  FMUL R9, R8, R11.reuse ;  /* 0x0000000b08097220 */ /* 0x084fe20000400000 */
[----:B------:R-:W-:-:S03]  /*4ca0*/  FMUL R13, R12, R11 ;  /* 0x0000000b0c0d7220 */ /* 0x000fc60000400000 */
[-C--:B01----:R-:W-:Y:S01]  /*4cb0*/  FFMA R6, R12, R7.reuse, -R9 ;  /* 0x000000070c067223 */ /* 0x083fe20000000809 */
[----:B------:R-:W-:-:S05]  /*4cc0*/  FFMA R7, R8, R7, R13 ;  /* 0x0000000708077223 */ /* 0x000fca000000000d */
[----:B------:R-:W-:Y:S01]  /*4cd0*/  STG.E.64 desc[UR6][R2.64], R6 ;  /* 0x0000000602007986 */ /* 0x000fe2000c101b06 */
[----:B------:R-:W-:Y:S05]  /*4ce0*/  EXIT ;  /* 0x000000000000794d */ /* 0x000fea0003800000 */
        .weak           $__internal_0_$__cuda_sm20_dblrcp_rn_slowpath_v3
        .type           $__internal_0_$__cuda_sm20_dblrcp_rn_slowpath_v3,@function
        .size           $__internal_0_$__cuda_sm20_dblrcp_rn_slowpath_v3,($__internal_1_$__cuda_sm20_div_rn_f64_full - $__internal_0_$__cuda_sm20_dblrcp_rn_slowpath_v3)
$__internal_0_$__cuda_sm20_dblrcp_rn_slowpath_v3:
[----:B------:R-:W-:-:S14]  /*4cf0*/  DSETP.GTU.AND P0, PT, |R8|, +INF , PT ;  /* 0x7ff000000800742a */ /* 0x000fdc0003f0c200 */
[----:B------:R-:W-:Y:S05]  /*4d00*/  @P0 BRA `(.L_x_77) ;  /* 0x00000000007c0947 */ /* 0x000fea0003800000 */
[----:B------:R-:W-:-:S05]  /*4d10*/  LOP3.LUT R13, R9, 0x7fffffff, RZ, 0xc0, !PT ;  /* 0x7fffffff090d7812 */ /* 0x000fca00078ec0ff */
[----:B------:R-:W-:-:S05]  /*4d20*/  VIADD R3, R13, 0xffffffff ;  /* 0xffffffff0d037836 */ /* 0x000fca0000000000 */
[----:B------:R-:W-:-:S13]  /*4d30*/  ISETP.GE.U32.AND P0, PT, R3, 0x7fefffff, PT ;  /* 0x7fefffff0300780c */ /* 0x000fda0003f06070 */
[----:B------:R-:W-:Y:S01]  /*4d40*/  @P0 LOP3.LUT R11, R9, 0x7ff00000, RZ, 0x3c, !PT ;  /* 0x7ff00000090b0812 */ /* 0x000fe200078e3cff */
[----:B------:R-:W-:Y:S01]  /*4d50*/  @P0 IMAD.MOV.U32 R10, RZ, RZ, RZ ;  /* 0x000000ffff0a0224 */ /* 0x000fe200078e00ff */
[----:B------:R-:W-:Y:S06]  /*4d60*/  @P0 BRA `(.L_x_78) ;  /* 0x00000000006c0947 */ /* 0x000fec0003800000 */
[----:B------:R-:W-:-:S13]  /*4d70*/  ISETP.GE.U32.AND P0, PT, R13, 0x1000001, PT ;  /* 0x010000010d00780c */ /* 0x000fda0003f06070 */
[----:B------:R-:W-:Y:S05]  /*4d80*/  @!P0 BRA `(.L_x_79) ;  /* 0x0000000000348947 */ /* 0x000fea0003800000 */
[----:B------:R-:W-:Y:S02]  /*4d90*/  VIADD R11, R9, 0xc0200000 ;  /* 0xc0200000090b7836 */ /* 0x000fe40000000000 */
[----:B------:R-:W-:Y:S02]  /*4da0*/  IMAD.MOV.U32 R10, RZ, RZ, R8 ;  /* 0x000000ffff0a7224 */ /* 0x000fe400078e0008 */
[----:B------:R-:W0:Y:S04]  /*4db0*/  MUFU.RCP64H R13, R11 ;  /* 0x0000000b000d7308 */ /* 0x000e280000001800 */
[----:B0-----:R-:W-:-:S08]  /*4dc0*/  DFMA R20, -R10, R12, 1 ;  /* 0x3ff000000a14742b */ /* 0x001fd0000000010c */
[----:B------:R-:W-:-:S08]  /*4dd0*/  DFMA R20, R20, R20, R20 ;  /* 0x000000141414722b */ /* 0x000fd00000000014 */
[----:B------:R-:W-:-:S08]  /*4de0*/  DFMA R20, R12, R20, R12 ;  /* 0x000000140c14722b */ /* 0x000fd0000000000c */
[----:B------:R-:W-:-:S08]  /*4df0*/  DFMA R12, -R10, R20, 1 ;  /* 0x3ff000000a0c742b */ /* 0x000fd00000000114 */
[----:B------:R-:W-:-:S08]  /*4e00*/  DFMA R12, R20, R12, R20 ;  /* 0x0000000c140c722b */ /* 0x000fd00000000014 */
[----:B------:R-:W-:-:S08]  /*4e10*/  DMUL R12, R12, 2.2250738585072013831e-308 ;  /* 0x001000000c0c7828 */ /* 0x000fd00000000000 */
[----:B------:R-:W-:-:S08]  /*4e20*/  DFMA R8, -R8, R12, 1 ;  /* 0x3ff000000808742b */ /* 0x000fd0000000010c */
[----:B------:R-:W-:-:S08]  /*4e30*/  DFMA R8, R8, R8, R8 ;  /* 0x000000080808722b */ /* 0x000fd00000000008 */
[----:B------:R-:W-:Y:S01]  /*4e40*/  DFMA R10, R12, R8, R12 ;  /* 0x000000080c0a722b */ /* 0x000fe2000000000c */
[----:B------:R-:W-:Y:S10]  /*4e50*/  BRA `(.L_x_78) ;  /* 0x0000000000307947 */ /* 0x000ff40003800000 */
.L_x_79:
[----:B------:R-:W-:Y:S01]  /*4e60*/  DMUL R8, R8, 8.11296384146066816958e+31 ;  /* 0x4690000008087828 */ /* 0x000fe20000000000 */
[----:B------:R-:W-:-:S05]  /*4e70*/  IMAD.MOV.U32 R10, RZ, RZ, R12 ;  /* 0x000000ffff0a7224 */ /* 0x000fca00078e000c */
[----:B------:R-:W0:Y:S02]  /*4e80*/  MUFU.RCP64H R11, R9 ;  /* 0x00000009000b7308 */ /* 0x000e240000001800 */
[----:B0-----:R-:W-:-:S08]  /*4e90*/  DFMA R12, -R8, R10, 1 ;  /* 0x3ff00000080c742b */ /* 0x001fd0000000010a */
[----:B------:R-:W-:-:S08]  /*4ea0*/  DFMA R12, R12, R12, R12 ;  /* 0x0000000c0c0c722b */ /* 0x000fd0000000000c */
[----:B------:R-:W-:-:S08]  /*4eb0*/  DFMA R12, R10, R12, R10 ;  /* 0x0000000c0a0c722b */ /* 0x000fd0000000000a */
[----:B------:R-:W-:-:S08]  /*4ec0*/  DFMA R10, -R8, R12, 1 ;  /* 0x3ff00000080a742b */ /* 0x000fd0000000010c */
[----:B------:R-:W-:-:S08]  /*4ed0*/  DFMA R10, R12, R10, R12 ;  /* 0x0000000a0c0a722b */ /* 0x000fd0000000000c */
[----:B------:R-:W-:Y:S01]  /*4ee0*/  DMUL R10, R10, 8.11296384146066816958e+31 ;  /* 0x469000000a0a7828 */ /* 0x000fe20000000000 */
[----:B------:R-:W-:Y:S10]  /*4ef0*/  BRA `(.L_x_78) ;  /* 0x0000000000087947 */ /* 0x000ff40003800000 */
.L_x_77:
[----:B------:R-:W-:Y:S01]  /*4f00*/  LOP3.LUT R11, R9, 0x80000, RZ, 0xfc, !PT ;  /* 0x00080000090b7812 */ /* 0x000fe200078efcff */
[----:B------:R-:W-:-:S07]  /*4f10*/  IMAD.MOV.U32 R10, RZ, RZ, R8 ;  /* 0x000000ffff0a7224 */ /* 0x000fce00078e0008 */
.L_x_78:
[----:B------:R-:W-:Y:S01]  /*4f20*/  IMAD.MOV.U32 R3, RZ, RZ, 0x0 ;  /* 0x00000000ff037424 */ /* 0x000fe200078e00ff */
[----:B------:R-:W-:Y:S01]  /*4f30*/  MOV R9, R11 ;  /* 0x0000000b00097202 */ /* 0x000fe20000000f00 */
[----:B------:R-:W-:Y:S02]  /*4f40*/  IMAD.MOV.U32 R8, RZ, RZ, R10 ;  /* 0x000000ffff087224 */ /* 0x000fe400078e000a */
[----:B------:R-:W-:Y:S05]  /*4f50*/  RET.REL.NODEC R2 `(_Z9GPUResamp9InputData) ;  /* 0xffffffb002287950 */ /* 0x000fea0003c3ffff */
        .weak           $__internal_1_$__cuda_sm20_div_rn_f64_full
        .type           $__internal_1_$__cuda_sm20_div_rn_f64_full,@function
        .size           $__internal_1_$__cuda_sm20_div_rn_f64_full,($_Z9GPUResamp9InputData$__internal_trig_reduction_slowpathd - $__internal_1_$__cuda_sm20_div_rn_f64_full)
$__internal_1_$__cuda_sm20_div_rn_f64_full:
[C---:B------:R-:W-:Y:S01]  /*4f60*/  FSETP.GEU.AND P0, PT, |R25|.reuse, 1.469367938527859385e-39, PT ;  /* 0x001000001900780b */ /* 0x040fe20003f0e200 */
[----:B------:R-:W-:Y:S01]  /*4f70*/  IMAD.MOV.U32 R36, RZ, RZ, R24 ;  /* 0x000000ffff247224 */ /* 0x000fe200078e0018 */
[C---:B------:R-:W-:Y:S01]  /*4f80*/  LOP3.LUT R9, R25.reuse, 0x800fffff, RZ, 0xc0, !PT ;  /* 0x800fffff19097812 */ /* 0x040fe200078ec0ff */
[----:B------:R-:W-:Y:S01]  /*4f90*/  IMAD.MOV.U32 R41, RZ, RZ, R7 ;  /* 0x000000ffff297224 */ /* 0x000fe200078e0007 */
[----:B------:R-:W-:Y:S01]  /*4fa0*/  LOP3.LUT R10, R25, 0x7ff00000, RZ, 0xc0, !PT ;  /* 0x7ff00000190a7812 */ /* 0x000fe200078ec0ff */
[----:B------:R-:W-:Y:S01]  /*4fb0*/  IMAD.MOV.U32 R12, RZ, RZ, 0x1 ;  /* 0x00000001ff0c7424 */ /* 0x000fe200078e00ff */
[----:B------:R-:W-:Y:S01]  /*4fc0*/  LOP3.LUT R37, R9, 0x3ff00000, RZ, 0xfc, !PT ;  /* 0x3ff0000009257812 */ /* 0x000fe200078efcff */
[----:B------:R-:W-:Y:S01]  /*4fd0*/  IMAD.MOV.U32 R40, RZ, RZ, R8 ;  /* 0x000000ffff287224 */ /* 0x000fe200078e0008 */
[C---:B------:R-:W-:Y:S01]  /*4fe0*/  FSETP.GEU.AND P2, PT, |R41|.reuse, 1.469367938527859385e-39, PT ;  /* 0x001000002900780b */ /* 0x040fe20003f4e200 */
[----:B------:R-:W-:Y:S01]  /*4ff0*/  BSSY.RECONVERGENT B1, `(.L_x_80) ;  /* 0x0000055000017945 */ /* 0x000fe20003800200 */
[----:B------:R-:W-:Y:S01]  /*5000*/  LOP3.LUT R7, R41, 0x7ff00000, RZ, 0xc0, !PT ;  /* 0x7ff0000029077812 */ /* 0x000fe200078ec0ff */
[----:B------:R-:W-:-:S02]  /*5010*/  IMAD.MOV.U32 R42, RZ, RZ, R40 ;  /* 0x000000ffff2a7224 */ /* 0x000fc400078e0028 */
[----:B------:R-:W-:Y:S01]  /*5020*/  @!P0 DMUL R36, R24, 8.98846567431157953865e+307 ;  /* 0x7fe0000018248828 */ /* 0x000fe20000000000 */
[----:B------:R-:W-:-:S05]  /*5030*/  ISETP.GE.U32.AND P1, PT, R7, R10, PT ;  /* 0x0000000a0700720c */ /* 0x000fca0003f26070 */
[----:B------:R-:W0:Y:S02]  /*5040*/  MUFU.RCP64H R13, R37 ;  /* 0x00000025000d7308 */ /* 0x000e240000001800 */
[----:B------:R-:W-:Y:S02]  /*5050*/  @!P2 LOP3.LUT R8, R25, 0x7ff00000, RZ, 0xc0, !PT ;  /* 0x7ff000001908a812 */ /* 0x000fe400078ec0ff */
[----:B------:R-:W-:Y:S02]  /*5060*/  @!P0 LOP3.LUT R10, R37, 0x7ff00000, RZ, 0xc0, !PT ;  /* 0x7ff00000250a8812 */ /* 0x000fe400078ec0ff */
[----:B------:R-:W-:Y:S01]  /*5070*/  @!P2 ISETP.GE.U32.AND P3, PT, R7, R8, PT ;  /* 0x000000080700a20c */ /* 0x000fe20003f66070 */
[----:B------:R-:W-:-:S05]  /*5080*/  IMAD.MOV.U32 R8, RZ, RZ, 0x1ca00000 ;  /* 0x1ca00000ff087424 */ /* 0x000fca00078e00ff */
[C---:B------:R-:W-:Y:S02]  /*5090*/  @!P2 SEL R11, R8.reuse, 0x63400000, !P3 ;  /* 0x63400000080ba807 */ /* 0x040fe40005800000 */
[----:B------:R-:W-:Y:S02]  /*50a0*/  SEL R9, R8, 0x63400000, !P1 ;  /* 0x6340000008097807 */ /* 0x000fe40004800000 */
[--C-:B------:R-:W-:Y:S01]  /*50b0*/  @!P2 LOP3.LUT R11, R11, 0x80000000, R41.reuse, 0xf8, !PT ;  /* 0x800000000b0ba812 */ /* 0x100fe200078ef829 */
[----:B0-----:R-:W-:Y:S01]  /*50c0*/  DFMA R38, R12, -R36, 1 ;  /* 0x3ff000000c26742b */ /* 0x001fe20000000824 */
[----:B------:R-:W-:Y:S01]  /*50d0*/  LOP3.LUT R43, R9, 0x800fffff, R41, 0xf8, !PT ;  /* 0x800fffff092b7812 */ /* 0x000fe200078ef829 */
[----:B------:R-:W-:-:S06]  /*50e0*/  IMAD.MOV.U32 R9, RZ, RZ, R7 ;  /* 0x000000ffff097224 */ /* 0x000fcc00078e0007 */
[----:B------:R-:W-:-:S08]  /*50f0*/  DFMA R38, R38, R38, R38 ;  /* 0x000000262626722b */ /* 0x000fd00000000026 */
[----:B------:R-:W-:Y:S01]  /*5100*/  DFMA R12, R12, R38, R12 ;  /* 0x000000260c0c722b */ /* 0x000fe2000000000c */
[----:B------:R-:W-:Y:S01]  /*5110*/  @!P2 LOP3.LUT R39, R11, 0x100000, RZ, 0xfc, !PT ;  /* 0x001000000b27a812 */ /* 0x000fe200078efcff */
[----:B------:R-:W-:-:S06]  /*5120*/  @!P2 IMAD.MOV.U32 R38, RZ, RZ, RZ ;  /* 0x000000ffff26a224 */ /* 0x000fcc00078e00ff */
[----:B------:R-:W-:Y:S02]  /*5130*/  DFMA R44, R12, -R36, 1 ;  /* 0x3ff000000c2c742b */ /* 0x000fe40000000824 */
[----:B------:R-:W-:-:S06]  /*5140*/  @!P2 DFMA R42, R42, 2, -R38 ;  /* 0x400000002a2aa82b */ /* 0x000fcc0000000826 */
[----:B------:R-:W-:-:S04]  /*5150*/  DFMA R44, R12, R44, R12 ;  /* 0x0000002c0c2c722b */ /* 0x000fc8000000000c */
[----:B------:R-:W-:-:S04]  /*5160*/  @!P2 LOP3.LUT R9, R43, 0x7ff00000, RZ, 0xc0, !PT ;  /* 0x7ff000002b09a812 */ /* 0x000fc800078ec0ff */
[----:B------:R-:W-:Y:S01]  /*5170*/  DMUL R12, R44, R42 ;  /* 0x0000002a2c0c7228 */ /* 0x000fe20000000000 */
[----:B------:R-:W-:-:S05]  /*5180*/  VIADD R11, R9, 0xffffffff ;  /* 0xffffffff090b7836 */ /* 0x000fca0000000000 */
[----:B------:R-:W-:Y:S02]  /*5190*/  ISETP.GT.U32.AND P0, PT, R11, 0x7feffffe, PT ;  /* 0x7feffffe0b00780c */ /* 0x000fe40003f04070 */
[----:B------:R-:W-:-:S08]  /*51a0*/  DFMA R38, R12, -R36, R42 ;  /* 0x800000240c26722b */ /* 0x000fd0000000002a */
[----:B------:R-:W-:Y:S01]  /*51b0*/  DFMA R38, R44, R38, R12 ;  /* 0x000000262c26722b */ /* 0x000fe2000000000c */
[----:B------:R-:W-:-:S05]  /*51c0*/  VIADD R12, R10, 0xffffffff ;  /* 0xffffffff0a0c7836 */ /* 0x000fca0000000000 */
[----:B------:R-:W-:-:S13]  /*51d0*/  ISETP.GT.U32.OR P0, PT, R12, 0x7feffffe, P0 ;  /* 0x7feffffe0c00780c */ /* 0x000fda0000704470 */
[----:B------:R-:W-:Y:S05]  /*51e0*/  @P0 BRA `(.L_x_81) ;  /* 0x0000000000740947 */ /* 0x000fea0003800000 */
[----:B------:R-:W-:-:S04]  /*51f0*/  LOP3.LUT R10, R25, 0x7ff00000, RZ, 0xc0, !PT ;  /* 0x7ff00000190a7812 */ /* 0x000fc800078ec0ff */
[CC--:B------:R-:W-:Y:S02]  /*5200*/  VIADDMNMX R9, R7.reuse, -R10.reuse, 0xb9600000, !PT ;  /* 0xb960000007097446 */ /* 0x0c0fe4000780090a */
[----:B------:R-:W-:Y:S01]  /*5210*/  ISETP.GE.U32.AND P0, PT, R7, R10, PT ;  /* 0x0000000a0700720c */ /* 0x000fe20003f06070 */
[----:B------:R-:W-:Y:S01]  /*5220*/  IMAD.MOV.U32 R10, RZ, RZ, RZ ;  /* 0x000000ffff0a7224 */ /* 0x000fe200078e00ff */
[----:B------:R-:W-:Y:S02]  /*5230*/  VIMNMX R9, PT, PT, R9, 0x46a00000, PT ;  /* 0x46a0000009097848 */ /* 0x000fe40003fe0100 */
[----:B------:R-:W-:-:S05]  /*5240*/  SEL R8, R8, 0x63400000, !P0 ;  /* 0x6340000008087807 */ /* 0x000fca0004000000 */
[----:B------:R-:W-:-:S04]  /*5250*/  IMAD.IADD R8, R9, 0x1, -R8 ;  /* 0x0000000109087824 */ /* 0x000fc800078e0a08 */
[----:B------:R-:W-:-:S06]  /*5260*/  VIADD R11, R8, 0x7fe00000 ;  /* 0x7fe00000080b7836 */ /* 0x000fcc0000000000 */
[----:B------:R-:W-:-:S10]  /*5270*/  DMUL R12, R38, R10 ;  /* 0x0000000a260c7228 */ /* 0x000fd40000000000 */
[----:B------:R-:W-:-:S13]  /*5280*/  FSETP.GTU.AND P0, PT, |R13|, 1.469367938527859385e-39, PT ;  /* 0x001000000d00780b */ /* 0x000fda0003f0c200 */
[----:B------:R-:W-:Y:S05]  /*5290*/  @P0 BRA `(.L_x_82) ;  /* 0x0000000000a80947 */ /* 0x000fea0003800000 */
[----:B------:R-:W-:-:S06]  /*52a0*/  DFMA R36, R38, -R36, R42 ;  /* 0x800000242624722b */ /* 0x000fcc000000002a */
[----:B------:R-:W-:-:S04]  /*52b0*/  IMAD.MOV.U32 R36, RZ, RZ, RZ ;  /* 0x000000ffff247224 */ /* 0x000fc800078e00ff */
[C---:B------:R-:W-:Y:S02]  /*52c0*/  FSETP.NEU.AND P0, PT, R37.reuse, RZ, PT ;  /* 0x000000ff2500720b */ /* 0x040fe40003f0d000 */
[----:B------:R-:W-:-:S04]  /*52d0*/  LOP3.LUT R24, R37, 0x80000000, R25, 0x48, !PT ;  /* 0x8000000025187812 */ /* 0x000fc800078e4819 */
[----:B------:R-:W-:-:S07]  /*52e0*/  LOP3.LUT R37, R24, R11, RZ, 0xfc, !PT ;  /* 0x0000000b18257212 */ /* 0x000fce00078efcff */
[----:B------:R-:W-:Y:S05]  /*52f0*/  @!P0 BRA `(.L_x_82) ;  /* 0x0000000000908947 */ /* 0x000fea0003800000 */
[----:B------:R-:W-:Y:S01]  /*5300*/  IMAD.MOV R11, RZ, RZ, -R8 ;  /* 0x000000ffff0b7224 */ /* 0x000fe200078e0a08 */
[----:B------:R-:W-:Y:S02]  /*5310*/  MOV R10, RZ ;  /* 0x000000ff000a7202 */ /* 0x000fe40000000f00 */
[----:B------:R-:W-:-:S04]  /*5320*/  IADD3 R8, PT, PT, -R8, -0x43300000, RZ ;  /* 0xbcd0000008087810 */ /* 0x000fc80007ffe1ff */
[----:B------:R-:W-:Y:S02]  /*5330*/  DFMA R10, R12, -R10, R38 ;  /* 0x8000000a0c0a722b */ /* 0x000fe40000000026 */
[----:B------:R-:W-:-:S08]  /*5340*/  DMUL.RP R38, R38, R36 ;  /* 0x0000002426267228 */ /* 0x000fd00000008000 */
[----:B------:R-:W-:Y:S02]  /*5350*/  FSETP.NEU.AND P0, PT, |R11|, R8, PT ;  /* 0x000000080b00720b */ /* 0x000fe40003f0d200 */
[----:B------:R-:W-:Y:S02]  /*5360*/  LOP3.LUT R24, R39, R24, RZ, 0x3c, !PT ;  /* 0x0000001827187212 */ /* 0x000fe400078e3cff */
[----:B------:R-:W-:Y:S02]  /*5370*/  FSEL R8, R38, R12, !P0 ;  /* 0x0000000c26087208 */ /* 0x000fe40004000000 */
[----:B------:R-:W-:-:S03]  /*5380*/  FSEL R9, R24, R13, !P0 ;  /* 0x0000000d18097208 */ /* 0x000fc60004000000 */
[----:B------:R-:W-:Y:S02]  /*5390*/  IMAD.MOV.U32 R12, RZ, RZ, R8 ;  /* 0x000000ffff0c7224 */ /* 0x000fe400078e0008 */
[----:B------:R-:W-:Y:S01]  /*53a0*/  IMAD.MOV.U32 R13, RZ, RZ, R9 ;  /* 0x000000ffff0d7224 */ /* 0x000fe200078e0009 */
[----:B------:R-:W-:Y:S06]  /*53b0*/  BRA `(.L_x_82) ;  /* 0x0000000000607947 */ /* 0x000fec0003800000 */
.L_x_81:
[----:B------:R-:W-:-:S14]  /*53c0*/  DSETP.NAN.AND P0, PT, R40, R40, PT ;  /* 0x000000282800722a */ /* 0x000fdc0003f08000 */
[----:B------:R-:W-:Y:S05]  /*53d0*/  @P0 BRA `(.L_x_83) ;  /* 0x00000000004c0947 */ /* 0x000fea0003800000 */
[----:B------:R-:W-:-:S14]  /*53e0*/  DSETP.NAN.AND P0, PT, R24, R24, PT ;  /* 0x000000181800722a */ /* 0x000fdc0003f08000 */
[----:B------:R-:W-:Y:S05]  /*53f0*/  @P0 BRA `(.L_x_84) ;  /* 0x0000000000340947 */ /* 0x000fea0003800000 */
[----:B------:R-:W-:Y:S01]  /*5400*/  ISETP.NE.AND P0, PT, R9, R10, PT ;  /* 0x0000000a0900720c */ /* 0x000fe20003f05270 */
[----:B------:R-:W-:Y:S02]  /*5410*/  IMAD.MOV.U32 R12, RZ, RZ, 0x0 ;  /* 0x00000000ff0c7424 */ /* 0x000fe400078e00ff */
[----:B------:R-:W-:-:S10]  /*5420*/  IMAD.MOV.U32 R13, RZ, RZ, -0x80000 ;  /* 0xfff80000ff0d7424 */ /* 0x000fd400078e00ff */
[----:B------:R-:W-:Y:S05]  /*5430*/  @!P0 BRA `(.L_x_82) ;  /* 0x0000000000408947 */ /* 0x000fea0003800000 */
[----:B------:R-:W-:Y:S02]  /*5440*/  ISETP.NE.AND P0, PT, R9, 0x7ff00000, PT ;  /* 0x7ff000000900780c */ /* 0x000fe40003f05270 */
[----:B------:R-:W-:Y:S02]  /*5450*/  LOP3.LUT R25, R41, 0x80000000, R25, 0x48, !PT ;  /* 0x8000000029197812 */ /* 0x000fe400078e4819 */
[----:B------:R-:W-:-:S13]  /*5460*/  ISETP.EQ.OR P0, PT, R10, RZ, !P0 ;  /* 0x000000ff0a00720c */ /* 0x000fda0004702670 */
[----:B------:R-:W-:Y:S01]  /*5470*/  @P0 LOP3.LUT R7, R25, 0x7ff00000, RZ, 0xfc, !PT ;  /* 0x7ff0000019070812 */ /* 0x000fe200078efcff */
[----:B------:R-:W-:Y:S02]  /*5480*/  @!P0 IMAD.MOV.U32 R12, RZ, RZ, RZ ;  /* 0x000000ffff0c8224 */ /* 0x000fe400078e00ff */
[----:B------:R-:W-:Y:S02]  /*5490*/  @!P0 IMAD.MOV.U32 R13, RZ, RZ, R25 ;  /* 0x000000ffff0d8224 */ /* 0x000fe400078e0019 */
[----:B------:R-:W-:Y:S02]  /*54a0*/  @P0 IMAD.MOV.U32 R12, RZ, RZ, RZ ;  /* 0x000000ffff0c0224 */ /* 0x000fe400078e00ff */
[----:B------:R-:W-:Y:S01]  /*54b0*/  @P0 IMAD.MOV.U32 R13, RZ, RZ, R7 ;  /* 0x000000ffff0d0224 */ /* 0x000fe200078e0007 */
[----:B------:R-:W-:Y:S06]  /*54c0*/  BRA `(.L_x_82) ;  /* 0x00000000001c7947 */ /* 0x000fec0003800000 */
.L_x_84:
[----:B------:R-:W-:Y:S01]  /*54d0*/  LOP3.LUT R7, R25, 0x80000, RZ, 0xfc, !PT ;  /* 0x0008000019077812 */ /* 0x000fe200078efcff */
[----:B------:R-:W-:-:S04]  /*54e0*/  IMAD.MOV.U32 R12, RZ, RZ, R24 ;  /* 0x000000ffff0c7224 */ /* 0x000fc800078e0018 */
[----:B------:R-:W-:Y:S01]  /*54f0*/  IMAD.MOV.U32 R13, RZ, RZ, R7 ;  /* 0x000000ffff0d7224 */ /* 0x000fe200078e0007 */
[----:B------:R-:W-:Y:S06]  /*5500*/  BRA `(.L_x_82) ;  /* 0x00000000000c7947 */ /* 0x000fec0003800000 */
.L_x_83:
[----:B------:R-:W-:Y:S01]  /*5510*/  LOP3.LUT R7, R41, 0x80000, RZ, 0xfc, !PT ;  /* 0x0008000029077812 */ /* 0x000fe200078efcff */
[----:B------:R-:W-:-:S04]  /*5520*/  IMAD.MOV.U32 R12, RZ, RZ, R40 ;  /* 0x000000ffff0c7224 */ /* 0x000fc800078e0028 */
[----:B------:R-:W-:-:S07]  /*5530*/  IMAD.MOV.U32 R13, RZ, RZ, R7 ;  /* 0x000000ffff0d7224 */ /* 0x000fce00078e0007 */
.L_x_82:
[----:B------:R-:W-:Y:S05]  /*5540*/  BSYNC.RECONVERGENT B1 ;  /* 0x0000000000017941 */ /* 0x000fea0003800200 */
.L_x_80:
[----:B------:R-:W-:Y:S02]  /*5550*/  IMAD.MOV.U32 R10, RZ, RZ, R6 ;  /* 0x000000ffff0a7224 */ /* 0x000fe400078e0006 */
[----:B------:R-:W-:Y:S02]  /*5560*/  IMAD.MOV.U32 R11, RZ, RZ, 0x0 ;  /* 0x00000000ff0b7424 */ /* 0x000fe400078e00ff */
[----:B------:R-:W-:Y:S02]  /*5570*/  IMAD.MOV.U32 R8, RZ, RZ, R12 ;  /* 0x000000ffff087224 */ /* 0x000fe400078e000c */
[----:B------:R-:W-:Y:S01]  /*5580*/  IMAD.MOV.U32 R7, RZ, RZ, R13 ;  /* 0x000000ffff077224 */ /* 0x000fe200078e000d */
[----:B------:R-:W-:Y:S06]  /*5590*/  RET.REL.NODEC R10 `(_Z9GPUResamp9InputData) ;  /* 0xffffffa80a987950 */ /* 0x000fec0003c3ffff */
        .type           $_Z9GPUResamp9InputData$__internal_trig_reduction_slowpathd,@function
        .size           $_Z9GPUResamp9InputData$__internal_trig_reduction_slowpathd,(.L_x_95 - $_Z9GPUResamp9InputData$__internal_trig_reduction_slowpathd)
$_Z9GPUResamp9InputData$__internal_trig_reduction_slowpathd:
[----:B------:R-:W-:Y:S02]  /*55a0*/  SHF.R.U32.HI R20, RZ, 0x14, R26 ;  /* 0x00000014ff147819 */ /* 0x000fe4000001161a */
[----:B------:R-:W-:Y:S01]  /*55b0*/  MOV R23, R16 ;  /* 0x0000001000177202 */ /* 0x000fe20000000f00 */
[----:B------:R-:W-:Y:S01]  /*55c0*/  IMAD.MOV.U32 R16, RZ, RZ, RZ ;  /* 0x000000ffff107224 */ /* 0x000fe200078e00ff */
[----:B------:R-:W-:-:S04]  /*55d0*/  LOP3.LUT R17, R20, 0x7ff, RZ, 0xc0, !PT ;  /* 0x000007ff14117812 */ /* 0x000fc800078ec0ff */
[----:B------:R-:W-:-:S13]  /*55e0*/  ISETP.NE.AND P0, PT, R17, 0x7ff, PT ;  /* 0x000007ff1100780c */ /* 0x000fda0003f05270 */
[----:B------:R-:W-:Y:S05]  /*55f0*/  @!P0 BRA `(.L_x_85) ;  /* 0x0000000800488947 */ /* 0x000fea0003800000 */
[----:B------:R-:W-:Y:S01]  /*5600*/  VIADD R16, R17, 0xfffffc00 ;  /* 0xfffffc0011107836 */ /* 0x000fe20000000000 */
[----:B------:R-:W-:Y:S01]  /*5610*/  BSSY.RECONVERGENT B2, `(.L_x_86) ;  /* 0x000002f000027945 */ /* 0x000fe20003800200 */
[----:B------:R-:W-:-:S03]  /*5620*/  CS2R R32, SRZ ;  /* 0x0000000000207805 */ /* 0x000fc6000001ff00 */
[----:B------:R-:W-:Y:S02]  /*5630*/  SHF.R.U32.HI R21, RZ, 0x6, R16 ;  /* 0x00000006ff157819 */ /* 0x000fe40000011610 */
[----:B------:R-:W-:Y:S02]  /*5640*/  ISETP.GE.U32.AND P0, PT, R16, 0x80, PT ;  /* 0x000000801000780c */ /* 0x000fe40003f06070 */
[C---:B------:R-:W-:Y:S02]  /*5650*/  IADD3 R22, PT, PT, -R21.reuse, 0x13, RZ ;  /* 0x0000001315167810 */ /* 0x040fe40007ffe1ff */
[----:B------:R-:W-:Y:S02]  /*5660*/  IADD3 R31, PT, PT, -R21, 0xf, RZ ;  /* 0x0000000f151f7810 */ /* 0x000fe40007ffe1ff */
[----:B------:R-:W-:-:S04]  /*5670*/  SEL R22, R22, 0x12, P0 ;  /* 0x0000001216167807 */ /* 0x000fc80000000000 */
[----:B------:R-:W-:-:S13]  /*5680*/  ISETP.GE.AND P0, PT, R31, R22, PT ;  /* 0x000000161f00720c */ /* 0x000fda0003f06270 */
[----:B------:R-:W-:Y:S05]  /*5690*/  @P0 BRA `(.L_x_87) ;  /* 0x0000000000980947 */ /* 0x000fea0003800000 */
[----:B------:R-:W0:Y:S01]  /*56a0*/  LDC.64 R18, c[0x0][0x358] ;  /* 0x0000d600ff127b82 */ /* 0x000e220000000a00 */
[C---:B------:R-:W-:Y:S01]  /*56b0*/  SHF.L.U64.HI R25, R23.reuse, 0xb, R26 ;  /* 0x0000000b17197819 */ /* 0x040fe2000001021a */
[----:B------:R-:W-:Y:S01]  /*56c0*/  BSSY.RECONVERGENT B3, `(.L_x_88) ;  /* 0x0000022000037945 */ /* 0x000fe20003800200 */
[----:B------:R-:W-:Y:S01]  /*56d0*/  IMAD.SHL.U32 R23, R23, 0x800, RZ ;  /* 0x0000080017177824 */ /* 0x000fe200078e00ff */
[----:B------:R-:W-:Y:S01]  /*56e0*/  IADD3 R27, PT, PT, RZ, -R21, -R22 ;  /* 0x80000015ff1b7210 */ /* 0x000fe20007ffe816 */
[----:B------:R-:W-:Y:S01]  /*56f0*/  IMAD.MOV.U32 R24, RZ, RZ, RZ ;  /* 0x000000ffff187224 */ /* 0x000fe200078e00ff */
[----:B------:R-:W-:Y:S02]  /*5700*/  CS2R R32, SRZ ;  /* 0x0000000000207805 */ /* 0x000fe4000001ff00 */
[----:B------:R-:W-:-:S07]  /*5710*/  LOP3.LUT R25, R25, 0x80000000, RZ, 0xfc, !PT ;  /* 0x8000000019197812 */ /* 0x000fce00078efcff */
.L_x_89:
[----:B------:R-:W1:Y:S01]  /*5720*/  LDC.64 R16, c[0x4][RZ] ;  /* 0x01000000ff107b82 */ /* 0x000e620000000a00 */
[----:B0-----:R-:W-:Y:S02]  /*5730*/  R2UR UR8, R18 ;  /* 0x00000000120872ca */ /* 0x001fe400000e0000 */
[----:B------:R-:W-:Y:S01]  /*5740*/  R2UR UR9, R19 ;  /* 0x00000000130972ca */ /* 0x000fe200000e0000 */
[----:B-1----:R-:W-:-:S12]  /*5750*/  IMAD.WIDE R16, R31, 0x8, R16 ;  /* 0x000000081f107825 */ /* 0x002fd800078e0210 */
[----:B------:R-:W2:Y:S01]  /*5760*/  LDG.E.64.CONSTANT R16, desc[UR8][R16.64] ;  /* 0x0000000810107981 */ /* 0x000ea2000c1e9b00 */
[----:B------:R-:W-:Y:S02]  /*5770*/  VIADD R27, R27, 0x1 ;  /* 0x000000011b1b7836 */ /* 0x000fe40000000000 */
[----:B------:R-:W-:Y:S02]  /*5780*/  VIADD R31, R31, 0x1 ;  /* 0x000000011f1f7836 */ /* 0x000fe40000000000 */
[----:B--2---:R-:W-:-:S04]  /*5790*/  IMAD.WIDE.U32 R32, P2, R16, R23, R32 ;  /* 0x0000001710207225 */ /* 0x004fc80007840020 */
[----:B------:R-:W-:Y:S02]  /*57a0*/  IMAD R35, R16, R25, RZ ;  /* 0x0000001910237224 */ /* 0x000fe400078e02ff */
[CC--:B------:R-:W-:Y:S02]  /*57b0*/  IMAD R34, R17.reuse, R23.reuse, RZ ;  /* 0x0000001711227224 */ /* 0x0c0fe400078e02ff */
[----:B------:R-:W-:Y:S01]  /*57c0*/  IMAD.HI.U32 R37, R17, R23, RZ ;  /* 0x0000001711257227 */ /* 0x000fe200078e00ff */
[----:B------:R-:W-:-:S03]  /*57d0*/  IADD3 R33, P0, PT, R35, R33, RZ ;  /* 0x0000002123217210 */ /* 0x000fc60007f1e0ff */
[----:B------:R-:W-:Y:S01]  /*57e0*/  IMAD R35, R24, 0x8, R1 ;  /* 0x0000000818237824 */ /* 0x000fe200078e0201 */
[----:B------:R-:W-:Y:S01]  /*57f0*/  IADD3 R33, P1, PT, R34, R33, RZ ;  /* 0x0000002122217210 */ /* 0x000fe20007f3e0ff */
[----:B------:R-:W-:-:S04]  /*5800*/  IMAD.HI.U32 R34, R16, R25, RZ ;  /* 0x0000001910227227 */ /* 0x000fc800078e00ff */
[----:B------:R-:W-:Y:S01]  /*5810*/  IMAD.X R16, RZ, RZ, R34, P2 ;  /* 0x000000ffff107224 */ /* 0x000fe200010e0622 */
[----:B------:R0:W-:Y:S01]  /*5820*/  STL.64 [R35], R32 ;  /* 0x0000002023007387 */ /* 0x0001e20000100a00 */
[----:B------:R-:W-:-:S03]  /*5830*/  IMAD.HI.U32 R34, R17, R25, RZ ;  /* 0x0000001911227227 */ /* 0x000fc600078e00ff */
[----:B------:R-:W-:Y:S01]  /*5840*/  IADD3.X R16, P0, PT, R37, R16, RZ, P0, !PT ;  /* 0x0000001025107210 */ /* 0x000fe2000071e4ff */
[----:B------:R-:W-:Y:S02]  /*5850*/  IMAD R17, R17, R25, RZ ;  /* 0x0000001911117224 */ /* 0x000fe400078e02ff */
[----:B------:R-:W-:-:S03]  /*5860*/  VIADD R24, R24, 0x1 ;  /* 0x0000000118187836 */ /* 0x000fc60000000000 */
[----:B------:R-:W-:Y:S01]  /*5870*/  IADD3.X R17, P1, PT, R17, R16, RZ, P1, !PT ;  /* 0x0000001011117210 */ /* 0x000fe20000f3e4ff */
[----:B------:R-:W-:Y:S01]  /*5880*/  IMAD.X R16, RZ, RZ, R34, P0 ;  /* 0x000000ffff107224 */ /* 0x000fe200000e0622 */
[----:B------:R-:W-:-:S03]  /*5890*/  ISETP.NE.AND P0, PT, R27, -0xf, PT ;  /* 0xfffffff11b00780c */ /* 0x000fc60003f05270 */
[----:B------:R-:W-:Y:S02]  /*58a0*/  IMAD.X R16, RZ, RZ, R16, P1 ;  /* 0x000000ffff107224 */ /* 0x000fe400008e0610 */
[----:B0-----:R-:W-:Y:S02]  /*58b0*/  IMAD.MOV.U32 R32, RZ, RZ, R17 ;  /* 0x000000ffff207224 */ /* 0x001fe400078e0011 */
[----:B------:R-:W-:-:S06]  /*58c0*/  IMAD.MOV.U32 R33, RZ, RZ, R16 ;  /* 0x000000ffff217224 */ /* 0x000fcc00078e0010 */
[----:B------:R-:W-:Y:S05]  /*58d0*/  @P0 BRA `(.L_x_89) ;  /* 0xfffffffc00900947 */ /* 0x000fea000383ffff */
[----:B------:R-:W-:Y:S05]  /*58e0*/  BSYNC.RECONVERGENT B3 ;  /* 0x0000000000037941 */ /* 0x000fea0003800200 */
.L_x_88:
[----:B------:R-:W-:-:S07]  /*58f0*/  IMAD.MOV.U32 R31, RZ, RZ, R22 ;  /* 0x000000ffff1f7224 */ /* 0x000fce00078e0016 */
.L_x_87:
[----:B------:R-:W-:Y:S05]  /*5900*/  BSYNC.RECONVERGENT B2 ;  /* 0x0000000000027941 */ /* 0x000fea0003800200 */
.L_x_86:
[----:B------:R-:W-:Y:S01]  /*5910*/  LOP3.LUT P0, R37, R20, 0x3f, RZ, 0xc0, !PT ;  /* 0x0000003f14257812 */ /* 0x000fe2000780c0ff */
[----:B------:R-:W-:-:S04]  /*5920*/  IMAD.IADD R16, R21, 0x1, R31 ;  /* 0x0000000115107824 */ /* 0x000fc800078e021f */
[----:B------:R-:W-:-:S05]  /*5930*/  IMAD.U32 R35, R16, 0x8, R1 ;  /* 0x0000000810237824 */ /* 0x000fca00078e0001 */
[----:B------:R0:W-:Y:S04]  /*5940*/  STL.64 [R35+-0x78], R32 ;  /* 0xffff882023007387 */ /* 0x0001e80000100a00 */
[----:B------:R-:W2:Y:S04]  /*5950*/  @P0 LDL.64 R22, [R1+0x8] ;  /* 0x0000080001160983 */ /* 0x000ea80000100a00 */
[----:B------:R-:W3:Y:S04]  /*5960*/  LDL.64 R18, [R1+0x10] ;  /* 0x0000100001127983 */ /* 0x000ee80000100a00 */
[----:B------:R-:W4:Y:S01]  /*5970*/  LDL.64 R16, [R1+0x18] ;  /* 0x0000180001107983 */ /* 0x000f220000100a00 */
[----:B------:R-:W-:Y:S01]  /*5980*/  @P0 LOP3.LUT R20, R37, 0x3f, RZ, 0x3c, !PT ;  /* 0x0000003f25140812 */ /* 0x000fe200078e3cff */
[----:B------:R-:W-:Y:S01]  /*5990*/  BSSY.RECONVERGENT B2, `(.L_x_90) ;  /* 0x0000034000027945 */ /* 0x000fe20003800200 */
[----:B--2---:R-:W-:-:S02]  /*59a0*/  @P0 SHF.R.U64 R21, R22, 0x1, R23 ;  /* 0x0000000116150819 */ /* 0x004fc40000001217 */
[----:B------:R-:W-:Y:S02]  /*59b0*/  @P0 SHF.R.U32.HI R23, RZ, 0x1, R23 ;  /* 0x00000001ff170819 */ /* 0x000fe40000011617 */
[--C-:B---3--:R-:W-:Y:S02]  /*59c0*/  @P0 SHF.R.U32.HI R31, RZ, 0x1, R19.reuse ;  /* 0x00000001ff1f0819 */ /* 0x108fe40000011613 */
[C-C-:B------:R-:W-:Y:S02]  /*59d0*/  @P0 SHF.R.U64 R27, R18.reuse, 0x1, R19.reuse ;  /* 0x00000001121b0819 */ /* 0x140fe40000001213 */
[CC--:B------:R-:W-:Y:S02]  /*59e0*/  @P0 SHF.L.U64.HI R25, R18.reuse, R37.reuse, R19 ;  /* 0x0000002512190219 */ /* 0x0c0fe40000010213 */
[----:B------:R-:W-:Y:S02]  /*59f0*/  @P0 SHF.L.U32 R24, R18, R37, RZ ;  /* 0x0000002512180219 */ /* 0x000fe400000006ff */
[----:B------:R-:W-:-:S02]  /*5a00*/  @P0 SHF.R.U64 R21, R21, R20, R23 ;  /* 0x0000001415150219 */ /* 0x000fc40000001217 */
[-C--:B------:R-:W-:Y:S02]  /*5a10*/  @P0 SHF.R.U32.HI R22, RZ, R20.reuse, R23 ;  /* 0x00000014ff160219 */ /* 0x080fe40000011617 */
[----:B----4-:R-:W-:Y:S02]  /*5a20*/  @P0 SHF.L.U32 R23, R16, R37, RZ ;  /* 0x0000002510170219 */ /* 0x010fe400000006ff */
[----:B0-----:R-:W-:Y:S02]  /*5a30*/  @P0 SHF.R.U64 R32, R27, R20, R31 ;  /* 0x000000141b200219 */ /* 0x001fe4000000121f */
[----:B------:R-:W-:Y:S02]  /*5a40*/  @P0 LOP3.LUT R18, R24, R21, RZ, 0xfc, !PT ;  /* 0x0000001518120212 */ /* 0x000fe400078efcff */
[----:B------:R-:W-:Y:S02]  /*5a50*/  @P0 LOP3.LUT R19, R25, R22, RZ, 0xfc, !PT ;  /* 0x0000001619130212 */ /* 0x000fe400078efcff */
[----:B------:R-:W-:-:S02]  /*5a60*/  @P0 SHF.L.U64.HI R21, R16, R37, R17 ;  /* 0x0000002510150219 */ /* 0x000fc40000010211 */
[----:B------:R-:W-:Y:S02]  /*5a70*/  @P0 LOP3.LUT R16, R23, R32, RZ, 0xfc, !PT ;  /* 0x0000002017100212 */ /* 0x000fe400078efcff */
[----:B------:R-:W-:Y:S02]  /*5a80*/  @P0 SHF.R.U32.HI R20, RZ, R20, R31 ;  /* 0x00000014ff140219 */ /* 0x000fe4000001161f */
[C---:B------:R-:W-:Y:S02]  /*5a90*/  SHF.L.U32 R23, R18.reuse, 0x2, RZ ;  /* 0x0000000212177819 */ /* 0x040fe400000006ff */
[----:B------:R-:W-:Y:S02]  /*5aa0*/  SHF.L.U64.HI R27, R18, 0x2, R19 ;  /* 0x00000002121b7819 */ /* 0x000fe40000010213 */
[----:B------:R-:W-:Y:S02]  /*5ab0*/  @P0 LOP3.LUT R17, R21, R20, RZ, 0xfc, !PT ;  /* 0x0000001415110212 */ /* 0x000fe400078efcff */
[----:B------:R-:W-:-:S02]  /*5ac0*/  SHF.L.W.U32.HI R19, R19, 0x2, R16 ;  /* 0x0000000213137819 */ /* 0x000fc40000010e10 */
[----:B------:R-:W-:Y:S02]  /*5ad0*/  IADD3 RZ, P0, PT, RZ, -R23, RZ ;  /* 0x80000017ffff7210 */ /* 0x000fe40007f1e0ff */
[----:B------:R-:W-:Y:S02]  /*5ae0*/  LOP3.LUT R18, RZ, R27, RZ, 0x33, !PT ;  /* 0x0000001bff127212 */ /* 0x000fe400078e33ff */
[----:B------:R-:W-:Y:S02]  /*5af0*/  SHF.L.W.U32.HI R16, R16, 0x2, R17 ;  /* 0x0000000210107819 */ /* 0x000fe40000010e11 */
[----:B------:R-:W-:Y:S02]  /*5b00*/  LOP3.LUT R20, RZ, R19, RZ, 0x33, !PT ;  /* 0x00000013ff147212 */ /* 0x000fe400078e33ff */
[----:B------:R-:W-:Y:S02]  /*5b10*/  IADD3.X R18, P0, PT, RZ, R18, RZ, P0, !PT ;  /* 0x00000012ff127210 */ /* 0x000fe4000071e4ff */
[----:B------:R-:W-:-:S02]  /*5b20*/  LOP3.LUT R21, RZ, R16, RZ, 0x33, !PT ;  /* 0x00000010ff157212 */ /* 0x000fc400078e33ff */
[----:B------:R-:W-:Y:S02]  /*5b30*/  IADD3.X R20, P1, PT, RZ, R20, RZ, P0, !PT ;  /* 0x00000014ff147210 */ /* 0x000fe4000073e4ff */
[----:B------:R-:W-:-:S03]  /*5b40*/  ISETP.GT.U32.AND P2, PT, R19, -0x1, PT ;  /* 0xffffffff1300780c */ /* 0x000fc60003f44070 */
[----:B------:R-:W-:Y:S01]  /*5b50*/  IMAD.X R21, RZ, RZ, R21, P1 ;  /* 0x000000ffff157224 */ /* 0x000fe200008e0615 */
[----:B------:R-:W-:-:S04]  /*5b60*/  ISETP.GT.AND.EX P0, PT, R16, -0x1, PT, P2 ;  /* 0xffffffff1000780c */ /* 0x000fc80003f04320 */
[----:B------:R-:W-:Y:S02]  /*5b70*/  SEL R21, R16, R21, P0 ;  /* 0x0000001510157207 */ /* 0x000fe40000000000 */
[----:B------:R-:W-:Y:S02]  /*5b80*/  SEL R25, R19, R20, P0 ;  /* 0x0000001413197207 */ /* 0x000fe40000000000 */
[----:B------:R-:W-:Y:S02]  /*5b90*/  ISETP.NE.U32.AND P1, PT, R21, RZ, PT ;  /* 0x000000ff1500720c */ /* 0x000fe40003f25070 */
[----:B------:R-:W-:Y:S02]  /*5ba0*/  SEL R24, R27, R18, P0 ;  /* 0x000000121b187207 */ /* 0x000fe40000000000 */
[----:B------:R-:W-:Y:S01]  /*5bb0*/  SEL R19, R25, R21, !P1 ;  /* 0x0000001519137207 */ /* 0x000fe20004800000 */
[----:B------:R-:W-:-:S05]  /*5bc0*/  @!P0 IMAD.MOV R23, RZ, RZ, -R23 ;  /* 0x000000ffff178224 */ /* 0x000fca00078e0a17 */
[----:B------:R-:W0:Y:S02]  /*5bd0*/  FLO.U32 R19, R19 ;  /* 0x0000001300137300 */ /* 0x000e2400000e0000 */
[C---:B0-----:R-:W-:Y:S02]  /*5be0*/  IADD3 R22, PT, PT, -R19.reuse, 0x1f, RZ ;  /* 0x0000001f13167810 */ /* 0x041fe40007ffe1ff */
[----:B------:R-:W-:-:S03]  /*5bf0*/  IADD3 R20, PT, PT, -R19, 0x3f, RZ ;  /* 0x0000003f13147810 */ /* 0x000fc60007ffe1ff */
[----:B------:R-:W-:-:S05]  /*5c00*/  @P1 IMAD.MOV R20, RZ, RZ, R22 ;  /* 0x000000ffff141224 */ /* 0x000fca00078e0216 */
[----:B------:R-:W-:-:S13]  /*5c10*/  ISETP.NE.AND P1, PT, R20, RZ, PT ;  /* 0x000000ff1400720c */ /* 0x000fda0003f25270 */
[----:B------:R-:W-:Y:S05]  /*5c20*/  @!P1 BRA `(.L_x_91) ;  /* 0x0000000000289947 */ /* 0x000fea0003800000 */
[C---:B------:R-:W-:Y:S02]  /*5c30*/  LOP3.LUT R18, R20.reuse, 0x3f, RZ, 0xc0, !PT ;  /* 0x0000003f14127812 */ /* 0x040fe400078ec0ff */
[--C-:B------:R-:W-:Y:S02]  /*5c40*/  SHF.R.U64 R22, R23, 0x1, R24.reuse ;  /* 0x0000000117167819 */ /* 0x100fe40000001218 */
[----:B------:R-:W-:Y:S02]  /*5c50*/  SHF.R.U32.HI R24, RZ, 0x1, R24 ;  /* 0x00000001ff187819 */ /* 0x000fe40000011618 */
[----:B------:R-:W-:Y:S02]  /*5c60*/  LOP3.LUT R19, R20, 0x3f, RZ, 0xc, !PT ;  /* 0x0000003f14137812 */ /* 0x000fe400078e0cff */
[CC--:B------:R-:W-:Y:S02]  /*5c70*/  SHF.L.U64.HI R32, R25.reuse, R18.reuse, R21 ;  /* 0x0000001219207219 */ /* 0x0c0fe40000010215 */
[----:B------:R-:W-:-:S02]  /*5c80*/  SHF.L.U32 R21, R25, R18, RZ ;  /* 0x0000001219157219 */ /* 0x000fc400000006ff */
[-CC-:B------:R-:W-:Y:S02]  /*5c90*/  SHF.R.U64 R18, R22, R19.reuse, R24.reuse ;  /* 0x0000001316127219 */ /* 0x180fe40000001218 */
[----:B------:R-:W-:Y:S02]  /*5ca0*/  SHF.R.U32.HI R19, RZ, R19, R24 ;  /* 0x00000013ff137219 */ /* 0x000fe40000011618 */
[----:B------:R-:W-:Y:S02]  /*5cb0*/  LOP3.LUT R25, R21, R18, RZ, 0xfc, !PT ;  /* 0x0000001215197212 */ /* 0x000fe400078efcff */
[----:B------:R-:W-:-:S07]  /*5cc0*/  LOP3.LUT R21, R32, R19, RZ, 0xfc, !PT ;  /* 0x0000001320157212 */ /* 0x000fce00078efcff */
.L_x_91:
[----:B------:R-:W-:Y:S05]  /*5cd0*/  BSYNC.RECONVERGENT B2 ;  /* 0x0000000000027941 */ /* 0x000fea0003800200 */
.L_x_90:
[----:B------:R-:W-:-:S04]  /*5ce0*/  IMAD.WIDE.U32 R22, R25, 0x2168c235, RZ ;  /* 0x2168c23519167825 */ /* 0x000fc800078e00ff */
[----:B------:R-:W-:Y:S01]  /*5cf0*/  IMAD.MOV.U32 R18, RZ, RZ, R23 ;  /* 0x000000ffff127224 */ /* 0x000fe200078e0017 */
[----:B------:R-:W-:Y:S01]  /*5d00*/  IADD3 RZ, P1, PT, R22, R22, RZ ;  /* 0x0000001616ff7210 */ /* 0x000fe20007f3e0ff */
[----:B------:R-:W-:Y:S02]  /*5d10*/  IMAD.MOV.U32 R19, RZ, RZ, RZ ;  /* 0x000000ffff137224 */ /* 0x000fe400078e00ff */
[----:B------:R-:W-:-:S04]  /*5d20*/  IMAD.HI.U32 R23, R21, -0x36f0255e, RZ ;  /* 0xc90fdaa215177827 */ /* 0x000fc800078e00ff */
[----:B------:R-:W-:-:S04]  /*5d30*/  IMAD.WIDE.U32 R18, R25, -0x36f0255e, R18 ;  /* 0xc90fdaa219127825 */ /* 0x000fc800078e0012 */
[C---:B------:R-:W-:Y:S02]  /*5d40*/  IMAD R25, R21.reuse, -0x36f0255e, RZ ;  /* 0xc90fdaa215197824 */ /* 0x040fe400078e02ff */
[----:B------:R-:W-:-:S04]  /*5d50*/  IMAD.WIDE.U32 R18, P2, R21, 0x2168c235, R18 ;  /* 0x2168c23515127825 */ /* 0x000fc80007840012 */
[----:B------:R-:W-:Y:S01]  /*5d60*/  IMAD.X R21, RZ, RZ, R23, P2 ;  /* 0x000000ffff157224 */ /* 0x000fe200010e0617 */
[----:B------:R-:W-:Y:S02]  /*5d70*/  IADD3 R19, P2, PT, R25, R19, RZ ;  /* 0x0000001319137210 */ /* 0x000fe40007f5e0ff */
[----:B------:R-:W-:Y:S02]  /*5d80*/  IADD3.X RZ, P1, PT, R18, R18, RZ, P1, !PT ;  /* 0x0000001212ff7210 */ /* 0x000fe40000f3e4ff */
[C---:B------:R-:W-:Y:S01]  /*5d90*/  ISETP.GT.U32.AND P3, PT, R19.reuse, RZ, PT ;  /* 0x000000ff1300720c */ /* 0x040fe20003f64070 */
[----:B------:R-:W-:Y:S01]  /*5da0*/  IMAD.X R21, RZ, RZ, R21, P2 ;  /* 0x000000ffff157224 */ /* 0x000fe200010e0615 */
[----:B------:R-:W-:-:S04]  /*5db0*/  IADD3.X R18, P2, PT, R19, R19, RZ, P1, !PT ;  /* 0x0000001313127210 */ /* 0x000fc80000f5e4ff */
[C---:B------:R-:W-:Y:S01]  /*5dc0*/  ISETP.GT.AND.EX P1, PT, R21.reuse, RZ, PT, P3 ;  /* 0x000000ff1500720c */ /* 0x040fe20003f24330 */
[----:B------:R-:W-:-:S03]  /*5dd0*/  IMAD.X R22, R21, 0x1, R21, P2 ;  /* 0x0000000115167824 */ /* 0x000fc600010e0615 */
[----:B------:R-:W-:Y:S02]  /*5de0*/  SEL R19, R18, R19, P1 ;  /* 0x0000001312137207 */ /* 0x000fe40000800000 */
[----:B------:R-:W-:Y:S02]  /*5df0*/  SEL R22, R22, R21, P1 ;  /* 0x0000001516167207 */ /* 0x000fe40000800000 */
[----:B------:R-:W-:Y:S02]  /*5e00*/  IADD3 R19, P2, PT, R19, 0x1, RZ ;  /* 0x0000000113137810 */ /* 0x000fe40007f5e0ff */
[----:B------:R-:W-:Y:S02]  /*5e10*/  SEL R21, RZ, 0xffffffff, !P1 ;  /* 0xffffffffff157807 */ /* 0x000fe40004800000 */
[----:B------:R-:W-:Y:S01]  /*5e20*/  LOP3.LUT P1, R18, R26, 0x80000000, RZ, 0xc0, !PT ;  /* 0x800000001a127812 */ /* 0x000fe2000782c0ff */
[----:B------:R-:W-:Y:S02]  /*5e30*/  IMAD.X R22, RZ, RZ, R22, P2 ;  /* 0x000000ffff167224 */ /* 0x000fe400010e0616 */
[----:B------:R-:W-:Y:S01]  /*5e40*/  IMAD.IADD R20, R21, 0x1, -R20 ;  /* 0x0000000115147824 */ /* 0x000fe200078e0a14 */
[----:B------:R-:W-:-:S02]  /*5e50*/  SHF.R.U32.HI R21, RZ, 0x1e, R17 ;  /* 0x0000001eff157819 */ /* 0x000fc40000011611 */
[----:B------:R-:W-:Y:S01]  /*5e60*/  SHF.R.U64 R19, R19, 0xa, R22 ;  /* 0x0000000a13137819 */ /* 0x000fe20000001216 */
[----:B------:R-:W-:Y:S01]  /*5e70*/  IMAD.SHL.U32 R17, R20, 0x100000, RZ ;  /* 0x0010000014117824 */ /* 0x000fe200078e00ff */
[----:B------:R-:W-:Y:S02]  /*5e80*/  LEA.HI R16, R16, R21, RZ, 0x1 ;  /* 0x0000001510107211 */ /* 0x000fe400078f08ff */
[----:B------:R-:W-:Y:S02]  /*5e90*/  IADD3 R19, P2, PT, R19, 0x1, RZ ;  /* 0x0000000113137810 */ /* 0x000fe40007f5e0ff */
[----:B------:R-:W-:Y:S01]  /*5ea0*/  @!P0 LOP3.LUT R18, R18, 0x80000000, RZ, 0x3c, !PT ;  /* 0x8000000012128812 */ /* 0x000fe200078e3cff */
[----:B------:R-:W-:Y:S01]  /*5eb0*/  @P1 IMAD.MOV R16, RZ, RZ, -R16 ;  /* 0x000000ffff101224 */ /* 0x000fe200078e0a10 */
[----:B------:R-:W-:-:S04]  /*5ec0*/  LEA.HI.X R22, R22, RZ, RZ, 0x16, P2 ;  /* 0x000000ff16167211 */ /* 0x000fc800010fb4ff */
[--C-:B------:R-:W-:Y:S02]  /*5ed0*/  SHF.R.U64 R19, R19, 0x1, R22.reuse ;  /* 0x0000000113137819 */ /* 0x100fe40000001216 */
[----:B------:R-:W-:Y:S02]  /*5ee0*/  SHF.R.U32.HI R20, RZ, 0x1, R22 ;  /* 0x00000001ff147819 */ /* 0x000fe40000011616 */
[----:B------:R-:W-:-:S04]  /*5ef0*/  IADD3 R23, P2, P3, RZ, RZ, R19 ;  /* 0x000000ffff177210 */ /* 0x000fc80007b5e013 */
[----:B------:R-:W-:-:S04]  /*5f00*/  IADD3.X R17, PT, PT, R17, 0x3fe00000, R20, P2, P3 ;  /* 0x3fe0000011117810 */ /* 0x000fc800017e6414 */
[----:B------:R-:W-:-:S07]  /*5f10*/  LOP3.LUT R26, R17, R18, RZ, 0xfc, !PT ;  /* 0x00000012111a7212 */ /* 0x000fce00078efcff */
.L_x_85:
[----:B------:R-:W-:Y:S02]  /*5f20*/  IMAD.MOV.U32 R31, RZ, RZ, 0x0 ;  /* 0x00000000ff1f7424 */ /* 0x000fe400078e00ff */
[----:B------:R-:W-:Y:S02]  /*5f30*/  IMAD.MOV.U32 R32, RZ, RZ, R23 ;  /* 0x000000ffff207224 */ /* 0x000fe400078e0017 */
[----:B------:R-:W-:Y:S01]  /*5f40*/  IMAD.MOV.U32 R33, RZ, RZ, R26 ;  /* 0x000000ffff217224 */ /* 0x000fe200078e001a */
[----:B------:R-:W-:Y:S06]  /*5f50*/  RET.REL.NODEC R30 `(_Z9GPUResamp9InputData) ;  /* 0xffffffa01e287950 */ /* 0x000fec0003c3ffff */
.L_x_92:
[----:B------:R-:W-:-:S00]  /*5f60*/  BRA `(.L_x_92) ;  /* 0xfffffffc00fc7947 */ /* 0x000fc0000383ffff */
[----:B------:R-:W-:-:S00]  /*5f70*/  NOP ;  /* 0x0000000000007918 */ /* 0x000fc00000000000 */
        /* <DEDUP_REMOVED lines=8> */
.L_x_95:


//--------------------- .nv.global.init           --------------------------
	.section	.nv.global.init,"aw",@progbits
	.align	16
.nv.global.init:
	.type		__cudart_sin_cos_coeffs,@object
	.size		__cudart_sin_cos_coeffs,(__cudart_i2opi_d - __cudart_sin_cos_coeffs)
__cudart_sin_cos_coeffs:
        /*0000*/ 	.byte	0x46, 0xd2, 0xb0, 0x2c, 0xf1, 0xe5, 0x5a, 0xbe, 0x92, 0xe3, 0xac, 0x69, 0xe3, 0x1d, 0xc7, 0x3e
        /*0010*/ 	.byte	0xa1, 0x62, 0xdb, 0x19, 0xa0, 0x01, 0x2a, 0xbf, 0x18, 0x08, 0x11, 0x11, 0x11, 0x11, 0x81, 0x3f
        /*0020*/ 	.byte	0x54, 0x55, 0x55, 0x55, 0x55, 0x55, 0xc5, 0xbf, 0x00, 0x00, 0x00, 0x00, 0x00, 0x00, 0x00, 0x00
        /*0030*/ 	.byte	0x00, 0x00, 0x00, 0x00, 0x00, 0x00, 0x00, 0x00, 0x64, 0x81, 0xfd, 0x20, 0x83, 0xff, 0xa8, 0xbd
        /*0040*/ 	.byte	0x28, 0x85, 0xef, 0xc1, 0xa7, 0xee, 0x21, 0x3e, 0xd9, 0xe6, 0x06, 0x8e, 0x4f, 0x7e, 0x92, 0xbe
        /*0050*/ 	.byte	0xe9, 0xbc, 0xdd, 0x19, 0xa0, 0x01, 0xfa, 0x3e, 0x47, 0x5d, 0xc1, 0x16, 0x6c, 0xc1, 0x56, 0xbf
        /*0060*/ 	.byte	0x51, 0x55, 0x55, 0x55, 0x55, 0x55, 0xa5, 0x3f, 0x00, 0x00, 0x00, 0x00, 0x00, 0x00, 0xe0, 0xbf
        /*0070*/ 	.byte	0x00, 0x00, 0x00, 0x00, 0x00, 0x00, 0xf0, 0x3f, 0x00, 0x00, 0x00, 0x00, 0x00, 0x00, 0x00, 0x00
	.type		__cudart_i2opi_d,@object
	.size		__cudart_i2opi_d,(.L_2 - __cudart_i2opi_d)
__cudart_i2opi_d:
        /* <DEDUP_REMOVED lines=9> */
.L_2:


//--------------------- .nv.shared.reserved.0     --------------------------
	.section	.nv.shared.reserved.0,"aw",@nobits
	.weak		__nv_reservedSMEM_offset_0_alias
	.size		__nv_reservedSMEM_offset_0_alias, 0, 64
	.other		__nv_reservedSMEM_offset_0_alias,@"STO_CUDA_RESERVED_SHARED STV_DEFAULT"
__nv_reservedSMEM_offset_0_alias:
	.zero		0
	.zero		64


//--------------------- .nv.constant0._Z9GPUResamp9InputData --------------------------
	.section	.nv.constant0._Z9GPUResamp9InputData,"a",@progbits
	.sectionflags	@""
	.align	4
.nv.constant0._Z9GPUResamp9InputData:
	.zero		976


//--------------------- SYMBOLS --------------------------

	.type		.nv.reservedSmem.offset0,@object
	.size		.nv.reservedSmem.offset0,0x4
